	.target	sm_90a

	.elftype	@"ET_EXEC"


//--------------------- .note.nv.tkinfo           --------------------------
	.section	.note.nv.tkinfo,"",@"SHT_NOTE"
	.sectionflags	@"SHF_NOTE_NV_TKINFO"
	.tkinfo
        /*0018*/ 	.word	0x00000002
        /*0030*/ 	.string	""
        /*0030*/ 	.string	"ptxas"
        /*0030*/ 	.string	"Cuda compilation tools, release 13.0, V13.0.88"
        /*0030*/ 	.string	"Build cuda_13.0.r13.0/compiler.36424714_0"
        /*0030*/ 	.string	"-arch sm_90a -m 64 "



//--------------------- .note.nv.cuinfo           --------------------------
	.section	.note.nv.cuinfo,"",@"SHT_NOTE"
	.sectionflags	@"SHF_NOTE_NV_CUINFO"
        /*0018*/ 	.short	0x0002
        /*001a*/ 	.short	0x005a
        /*001c*/ 	.short	0x0082
	.zero		2


//--------------------- .nv.info                  --------------------------
	.section	.nv.info,"",@"SHT_CUDA_INFO"
	.align	4


	//----- nvinfo : EIATTR_REGCOUNT
	.align		4
        /*0000*/ 	.byte	0x04, 0x2f
        /*0002*/ 	.short	(.L_15 - .L_14)
	.align		4
.L_14:
        /*0004*/ 	.word	index@(_ZN7cutlass13device_kernelINS_4gemm6kernel13GemmUniversalIN4cute5tupleIJiiiiEEENS1_10collective13CollectiveMmaINS1_34MainloopSm90TmaGmmaWarpSpecializedILi3ENS5_IJNS4_1CILi2EEESB_NSA_ILi1EEEEEENS1_32KernelTmaWarpSpecializedPingpongEEENS5_IJNSA_ILi64EEENSA_ILi256EEESG_EEENS_10tfloat32_tENS5_IJlSC_lEEESJ_SK_NS4_8TiledMMAINS4_8MMA_AtomIJNS4_4SM904GMMA30MMA_64x256x8_F32TF32TF32_SS_TNILNSO_7ScaleInE1ELSQ_1EEEEEENS4_6LayoutINS5_IJSC_SC_SC_EEENS5_IJNSA_ILi0EEESV_SV_EEEEENS5_IJNS4_10UnderscoreESY_SY_EEEEENS4_23SM90_TMA_LOAD_MULTICASTENS4_14ComposedLayoutINS4_7SwizzleILi3ELi4ELi3EEENS4_18smem_ptr_flag_bitsILi32EEENST_INS5_IJNSA_ILi8EEENSA_ILi32EEEEEENS5_IJS18_SC_EEEEEEEvNS4_8identityES11_S1C_vS1D_EENS_8epilogue10collective6detail29Sm90TmaWarpSpecializedAdapterINS1G_15DefaultEpilogueISJ_SK_SK_NS1F_6thread17LinearCombinationISJ_Li1EffLNS1K_9ScaleType4KindE0ELNS_15FloatRoundStyleE2ESJ_EENS1_15EpilogueDefaultEEEEEvvEEEEvNT_6ParamsE)
        /*0008*/ 	.word	0x000000a8


	//----- nvinfo : EIATTR_FRAME_SIZE
	.align		4
.L_15:
        /*000c*/ 	.byte	0x04, 0x11
        /*000e*/ 	.short	(.L_17 - .L_16)
	.align		4
.L_16:
        /*0010*/ 	.word	index@(_ZN7cutlass13device_kernelINS_4gemm6kernel13GemmUniversalIN4cute5tupleIJiiiiEEENS1_10collective13CollectiveMmaINS1_34MainloopSm90TmaGmmaWarpSpecializedILi3ENS5_IJNS4_1CILi2EEESB_NSA_ILi1EEEEEENS1_32KernelTmaWarpSpecializedPingpongEEENS5_IJNSA_ILi64EEENSA_ILi256EEESG_EEENS_10tfloat32_tENS5_IJlSC_lEEESJ_SK_NS4_8TiledMMAINS4_8MMA_AtomIJNS4_4SM904GMMA30MMA_64x256x8_F32TF32TF32_SS_TNILNSO_7ScaleInE1ELSQ_1EEEEEENS4_6LayoutINS5_IJSC_SC_SC_EEENS5_IJNSA_ILi0EEESV_SV_EEEEENS5_IJNS4_10UnderscoreESY_SY_EEEEENS4_23SM90_TMA_LOAD_MULTICASTENS4_14ComposedLayoutINS4_7SwizzleILi3ELi4ELi3EEENS4_18smem_ptr_flag_bitsILi32EEENST_INS5_IJNSA_ILi8EEENSA_ILi32EEEEEENS5_IJS18_SC_EEEEEEEvNS4_8identityES11_S1C_vS1D_EENS_8epilogue10collective6detail29Sm90TmaWarpSpecializedAdapterINS1G_15DefaultEpilogueISJ_SK_SK_NS1F_6thread17LinearCombinationISJ_Li1EffLNS1K_9ScaleType4KindE0ELNS_15FloatRoundStyleE2ESJ_EENS1_15EpilogueDefaultEEEEEvvEEEEvNT_6ParamsE)
        /*0014*/ 	.word	0x00000008


	//----- nvinfo : EIATTR_MIN_STACK_SIZE
	.align		4
.L_17:
        /*0018*/ 	.byte	0x04, 0x12
        /*001a*/ 	.short	(.L_19 - .L_18)
	.align		4
.L_18:
        /*001c*/ 	.word	index@(_ZN7cutlass13device_kernelINS_4gemm6kernel13GemmUniversalIN4cute5tupleIJiiiiEEENS1_10collective13CollectiveMmaINS1_34MainloopSm90TmaGmmaWarpSpecializedILi3ENS5_IJNS4_1CILi2EEESB_NSA_ILi1EEEEEENS1_32KernelTmaWarpSpecializedPingpongEEENS5_IJNSA_ILi64EEENSA_ILi256EEESG_EEENS_10tfloat32_tENS5_IJlSC_lEEESJ_SK_NS4_8TiledMMAINS4_8MMA_AtomIJNS4_4SM904GMMA30MMA_64x256x8_F32TF32TF32_SS_TNILNSO_7ScaleInE1ELSQ_1EEEEEENS4_6LayoutINS5_IJSC_SC_SC_EEENS5_IJNSA_ILi0EEESV_SV_EEEEENS5_IJNS4_10UnderscoreESY_SY_EEEEENS4_23SM90_TMA_LOAD_MULTICASTENS4_14ComposedLayoutINS4_7SwizzleILi3ELi4ELi3EEENS4_18smem_ptr_flag_bitsILi32EEENST_INS5_IJNSA_ILi8EEENSA_ILi32EEEEEENS5_IJS18_SC_EEEEEEEvNS4_8identityES11_S1C_vS1D_EENS_8epilogue10collective6detail29Sm90TmaWarpSpecializedAdapterINS1G_15DefaultEpilogueISJ_SK_SK_NS1F_6thread17LinearCombinationISJ_Li1EffLNS1K_9ScaleType4KindE0ELNS_15FloatRoundStyleE2ESJ_EENS1_15EpilogueDefaultEEEEEvvEEEEvNT_6ParamsE)
        /*0020*/ 	.word	0x00000008
.L_19:


//--------------------- .nv.compat                --------------------------
	.section	.nv.compat,"",@"SHT_CUDA_COMPAT_INFO"
	.align	4
        /*0000*/ 	.byte	0x02, 0x09, 0x01, 0x00, 0x02, 0x02, 0x04, 0x00, 0x02, 0x05, 0x05, 0x00, 0x03, 0x07, 0x01, 0x01
        /*0010*/ 	.byte	0x02, 0x03, 0x01, 0x00, 0x02, 0x06, 0x01, 0x00, 0x04, 0x0b, 0x08, 0x00, 0x00, 0x00, 0x00, 0x00
        /*0020*/ 	.byte	0x00, 0x00, 0x00, 0x00


//--------------------- .nv.info._ZN7cutlass13device_kernelINS_4gemm6kernel13GemmUniversalIN4cute5tupleIJiiiiEEENS1_10collective13CollectiveMmaINS1_34MainloopSm90TmaGmmaWarpSpecializedILi3ENS5_IJNS4_1CILi2EEESB_NSA_ILi1EEEEEENS1_32KernelTmaWarpSpecializedPingpongEEENS5_IJNSA_ILi64EEENSA_ILi256EEESG_EEENS_10tfloat32_tENS5_IJlSC_lEEESJ_SK_NS4_8TiledMMAINS4_8MMA_AtomIJNS4_4SM904GMMA30MMA_64x256x8_F32TF32TF32_SS_TNILNSO_7ScaleInE1ELSQ_1EEEEEENS4_6LayoutINS5_IJSC_SC_SC_EEENS5_IJNSA_ILi0EEESV_SV_EEEEENS5_IJNS4_10UnderscoreESY_SY_EEEEENS4_23SM90_TMA_LOAD_MULTICASTENS4_14ComposedLayoutINS4_7SwizzleILi3ELi4ELi3EEENS4_18smem_ptr_flag_bitsILi32EEENST_INS5_IJNSA_ILi8EEENSA_ILi32EEEEEENS5_IJS18_SC_EEEEEEEvNS4_8identityES11_S1C_vS1D_EENS_8epilogue10collective6detail29Sm90TmaWarpSpecializedAdapterINS1G_15DefaultEpilogueISJ_SK_SK_NS1F_6thread17LinearCombinationISJ_Li1EffLNS1K_9ScaleType4KindE0ELNS_15FloatRoundStyleE2ESJ_EENS1_15EpilogueDefaultEEEEEvvEEEEvNT_6ParamsE --------------------------
	.section	.nv.info._ZN7cutlass13device_kernelINS_4gemm6kernel13GemmUniversalIN4cute5tupleIJiiiiEEENS1_10collective13CollectiveMmaINS1_34MainloopSm90TmaGmmaWarpSpecializedILi3ENS5_IJNS4_1CILi2EEESB_NSA_ILi1EEEEEENS1_32KernelTmaWarpSpecializedPingpongEEENS5_IJNSA_ILi64EEENSA_ILi256EEESG_EEENS_10tfloat32_tENS5_IJlSC_lEEESJ_SK_NS4_8TiledMMAINS4_8MMA_AtomIJNS4_4SM904GMMA30MMA_64x256x8_F32TF32TF32_SS_TNILNSO_7ScaleInE1ELSQ_1EEEEEENS4_6LayoutINS5_IJSC_SC_SC_EEENS5_IJNSA_ILi0EEESV_SV_EEEEENS5_IJNS4_10UnderscoreESY_SY_EEEEENS4_23SM90_TMA_LOAD_MULTICASTENS4_14ComposedLayoutINS4_7SwizzleILi3ELi4ELi3EEENS4_18smem_ptr_flag_bitsILi32EEENST_INS5_IJNSA_ILi8EEENSA_ILi32EEEEEENS5_IJS18_SC_EEEEEEEvNS4_8identityES11_S1C_vS1D_EENS_8epilogue10collective6detail29Sm90TmaWarpSpecializedAdapterINS1G_15DefaultEpilogueISJ_SK_SK_NS1F_6thread17LinearCombinationISJ_Li1EffLNS1K_9ScaleType4KindE0ELNS_15FloatRoundStyleE2ESJ_EENS1_15EpilogueDefaultEEEEEvvEEEEvNT_6ParamsE,"",@"SHT_CUDA_INFO"
	.sectionflags	@""
	.align	4


	//----- nvinfo : EIATTR_CUDA_API_VERSION
	.align		4
        /*0000*/ 	.byte	0x04, 0x37
        /*0002*/ 	.short	(.L_21 - .L_20)
.L_20:
        /*0004*/ 	.word	0x00000082


	//----- nvinfo : EIATTR_KPARAM_INFO
	.align		4
.L_21:
        /*0008*/ 	.byte	0x04, 0x17
        /*000a*/ 	.short	(.L_23 - .L_22)
.L_22:
        /*000c*/ 	.word	0x00000000
        /*0010*/ 	.short	0x0000
        /*0012*/ 	.short	0x0070
        /*0014*/ 	.byte	0x00, 0xf0, 0x01, 0x10


	//----- nvinfo : EIATTR_SPARSE_MMA_MASK
	.align		4
.L_23:
        /*0018*/ 	.byte	0x03, 0x50
        /*001a*/ 	.short	0x0000


	//----- nvinfo : EIATTR_MAXREG_COUNT
	.align		4
        /*001c*/ 	.byte	0x03, 0x1b
        /*001e*/ 	.short	0x00a8


	//----- nvinfo : EIATTR_NUM_BARRIERS
	.align		4
        /*0020*/ 	.byte	0x02, 0x4c
        /*0022*/ 	.byte	0x01
	.zero		1


	//----- nvinfo : EIATTR_EXTERNS
	.align		4
        /*0024*/ 	.byte	0x04, 0x0f
        /*0026*/ 	.short	(.L_25 - .L_24)


	//   ....[0]....
	.align		4
.L_24:
        /*0028*/ 	.word	index@(__assertfail)


	//----- nvinfo : EIATTR_ANNOTATIONS
	.align		4
.L_25:
        /*002c*/ 	.byte	0x04, 0x55
        /*002e*/ 	.short	(.L_27 - .L_26)


	//   ....[0]....
.L_26:
        /*0030*/ 	.word	0x00000001
        /*0034*/ 	.byte	0x90, 0x0d, 0x00, 0x00, 0x01, 0x00, 0x00, 0x00, 0x20, 0xa3, 0x00, 0x00, 0x01, 0x00, 0x00, 0x00
        /*0044*/ 	.byte	0x60, 0xb1, 0x00, 0x00


	//----- nvinfo : EIATTR_MERCURY_ISA_VERSION
	.align		4
.L_27:
        /*0048*/ 	.byte	0x03, 0x5f
        /*004a*/ 	.short	0x0101


	//----- nvinfo : EIATTR_INT_WARP_WIDE_INSTR_OFFSETS
	.align		4
        /*004c*/ 	.byte	0x04, 0x31
        /*004e*/ 	.short	(.L_29 - .L_28)


	//   ....[0]....
.L_28:
        /*0050*/ 	.word	0x00000510


	//   ....[1]....
        /*0054*/ 	.word	0x00000540


	//   ....[2]....
        /*0058*/ 	.word	0x00000580


	//   ....[3]....
        /*005c*/ 	.word	0x000006b0


	//   ....[4]....
        /*0060*/ 	.word	0x000006c0


	//   ....[5]....
        /*0064*/ 	.word	0x000006d0


	//   ....[6]....
        /*0068*/ 	.word	0x00000770


	//   ....[7]....
        /*006c*/ 	.word	0x000007b0


	//   ....[8]....
        /*0070*/ 	.word	0x00002460


	//----- nvinfo : EIATTR_COOP_GROUP_MASK_REGIDS
	.align		4
.L_29:
        /*0074*/ 	.byte	0x04, 0x29
        /*0076*/ 	.short	(.L_31 - .L_30)


	//   ....[0]....
.L_30:
        /*0078*/ 	.word	0xffffffff


	//   ....[1]....
        /*007c*/ 	.word	0xffffffff


	//   ....[2]....
        /*0080*/ 	.word	0xffffffff


	//   ....[3]....
        /*0084*/ 	.word	0xffffffff


	//   ....[4]....
        /*0088*/ 	.word	0xffffffff


	//   ....[5]....
        /*008c*/ 	.word	0xffffffff


	//   ....[6]....
        /*0090*/ 	.word	0xffffffff


	//----- nvinfo : EIATTR_COOP_GROUP_INSTR_OFFSETS
	.align		4
.L_31:
        /*0094*/ 	.byte	0x04, 0x28
        /*0096*/ 	.short	(.L_33 - .L_32)


	//   ....[0]....
.L_32:
        /*0098*/ 	.word	0x00000070


	//   ....[1]....
        /*009c*/ 	.word	0x00000080


	//   ....[2]....
        /*00a0*/ 	.word	0x00000140


	//   ....[3]....
        /*00a4*/ 	.word	0x000002d0


	//   ....[4]....
        /*00a8*/ 	.word	0x00000310


	//   ....[5]....
        /*00ac*/ 	.word	0x000006f0


	//   ....[6]....
        /*00b0*/ 	.word	0x00000930


	//----- nvinfo : EIATTR_REG_RECONFIG
	.align		4
.L_33:
        /*00b4*/ 	.byte	0x01, 0x54
	.zero		2


	//----- nvinfo : EIATTR_SYSCALL_OFFSETS
	.align		4
        /*00b8*/ 	.byte	0x04, 0x46
        /*00ba*/ 	.short	(.L_35 - .L_34)


	//   ....[0]....
.L_34:
        /*00bc*/ 	.word	0x000017c0


	//----- nvinfo : EIATTR_MBARRIER_INSTR_OFFSETS
	.align		4
.L_35:
        /*00c0*/ 	.byte	0x04, 0x39
        /*00c2*/ 	.short	(.L_37 - .L_36)


	//   ....[0]....
.L_36:
        /*00c4*/ 	.word	0x00000260
        /*00c8*/ 	.word	0x000000ff
        /*00cc*/ 	.word	0x00000000
        /*00d0*/ 	.short	0x0100
        /*00d2*/ 	.byte	0x08
	.zero		1


	//   ....[1]....
        /*00d4*/ 	.word	0x00000270
        /*00d8*/ 	.word	0x000000ff
        /*00dc*/ 	.word	0x00000018
        /*00e0*/ 	.short	0x0100
        /*00e2*/ 	.byte	0x08
	.zero		1


	//   ....[2]....
        /*00e4*/ 	.word	0x00000280
        /*00e8*/ 	.word	0x000000ff
        /*00ec*/ 	.word	0x00000008
        /*00f0*/ 	.short	0x0100
        /*00f2*/ 	.byte	0x08
	.zero		1


	//   ....[3]....
        /*00f4*/ 	.word	0x00000290
        /*00f8*/ 	.word	0x000000ff
        /*00fc*/ 	.word	0x00000020
        /*0100*/ 	.short	0x0100
        /*0102*/ 	.byte	0x08
	.zero		1


	//   ....[4]....
        /*0104*/ 	.word	0x000002a0
        /*0108*/ 	.word	0x000000ff
        /*010c*/ 	.word	0x00000010
        /*0110*/ 	.short	0x0100
        /*0112*/ 	.byte	0x08
	.zero		1


	//   ....[5]....
        /*0114*/ 	.word	0x000002b0
        /*0118*/ 	.word	0x000000ff
        /*011c*/ 	.word	0x00000028
        /*0120*/ 	.short	0x0100
        /*0122*/ 	.byte	0x08
	.zero		1


	//   ....[6]....
        /*0124*/ 	.word	0x000007e0
        /*0128*/ 	.word	0x000000ff
        /*012c*/ 	.word	0x00000060
        /*0130*/ 	.short	0x0100
        /*0132*/ 	.byte	0x08
	.zero		1


	//   ....[7]....
        /*0134*/ 	.word	0x00000870
        /*0138*/ 	.word	0x000000ff
        /*013c*/ 	.word	0x00000068
        /*0140*/ 	.short	0x0100
        /*0142*/ 	.byte	0x08
	.zero		1


	//   ....[8]....
        /*0144*/ 	.word	0x000008b0
        /*0148*/ 	.word	0x000000ff
        /*014c*/ 	.word	0x00000040
        /*0150*/ 	.short	0x0100
        /*0152*/ 	.byte	0x09
	.zero		1


	//   ....[9]....
        /*0154*/ 	.word	0x000008c0
        /*0158*/ 	.word	0x000000ff
        /*015c*/ 	.word	0x00000048
        /*0160*/ 	.short	0x0100
        /*0162*/ 	.byte	0x09
	.zero		1


	//   ....[10]....
        /*0164*/ 	.word	0x000008d0
        /*0168*/ 	.word	0x000000ff
        /*016c*/ 	.word	0x00000050
        /*0170*/ 	.short	0x0100
        /*0172*/ 	.byte	0x09
	.zero		1


	//   ....[11]....
        /*0174*/ 	.word	0x000008e0
        /*0178*/ 	.word	0x000000ff
        /*017c*/ 	.word	0x00000058
        /*0180*/ 	.short	0x0100
        /*0182*/ 	.byte	0x09
	.zero		1


	//   ....[12]....
        /*0184*/ 	.word	0x000016a0
        /*0188*/ 	.word	0x0000009f
        /*018c*/ 	.word	0x00000000
        /*0190*/ 	.short	0x010a
        /*0192*/ 	.byte	0x2a
	.zero		1


	//   ....[13]....
        /*0194*/ 	.word	0x00001840
        /*0198*/ 	.word	0x00000003
        /*019c*/ 	.word	0x00000000
        /*01a0*/ 	.short	0x010a
        /*01a2*/ 	.byte	0x3f
	.zero		1


	//   ....[14]....
        /*01a4*/ 	.word	0x000018a0
        /*01a8*/ 	.word	0x00000003
        /*01ac*/ 	.word	0x00000000
        /*01b0*/ 	.short	0x010a
        /*01b2*/ 	.byte	0x3f
	.zero		1


	//   ....[15]....
        /*01b4*/ 	.word	0x00001e30
        /*01b8*/ 	.word	0x000000ff
        /*01bc*/ 	.word	0x00000000
        /*01c0*/ 	.short	0x010a
        /*01c2*/ 	.byte	0x07
	.zero		1


	//   ....[16]....
        /*01c4*/ 	.word	0x00001e70
        /*01c8*/ 	.word	0x000000ff
        /*01cc*/ 	.word	0x00000000
        /*01d0*/ 	.short	0x010a
        /*01d2*/ 	.byte	0x07
	.zero		1


	//   ....[17]....
        /*01d4*/ 	.word	0x00002300
        /*01d8*/ 	.word	0x00000005
        /*01dc*/ 	.word	0x00000000
        /*01e0*/ 	.short	0x0101
        /*01e2*/ 	.byte	0x3f
	.zero		1


	//   ....[18]....
        /*01e4*/ 	.word	0x00002400
        /*01e8*/ 	.word	0x000000a0
        /*01ec*/ 	.word	0x00000000
        /*01f0*/ 	.short	0x0101
        /*01f2*/ 	.byte	0x2d
	.zero		1


	//   ....[19]....
        /*01f4*/ 	.word	0x00002500
        /*01f8*/ 	.word	0x00000003
        /*01fc*/ 	.word	0x00000000
        /*0200*/ 	.short	0x0101
        /*0202*/ 	.byte	0x3f
	.zero		1


	//   ....[20]....
        /*0204*/ 	.word	0x000025c0
        /*0208*/ 	.word	0x0000009f
        /*020c*/ 	.word	0x00000010
        /*0210*/ 	.short	0x010a
        /*0212*/ 	.byte	0x2a
	.zero		1


	//   ....[21]....
        /*0214*/ 	.word	0x0000a340
        /*0218*/ 	.word	0x000000a2
        /*021c*/ 	.word	0x00000000
        /*0220*/ 	.short	0x0101
        /*0222*/ 	.byte	0x2d
	.zero		1


	//   ....[22]....
        /*0224*/ 	.word	0x0000adc0
        /*0228*/ 	.word	0x0000000a
        /*022c*/ 	.word	0x00000018
        /*0230*/ 	.short	0x010a
        /*0232*/ 	.byte	0x3f
	.zero		1


	//   ....[23]....
        /*0234*/ 	.word	0x0000b270
        /*0238*/ 	.word	0x00000005
        /*023c*/ 	.word	0x00000068
        /*0240*/ 	.short	0x0101
        /*0242*/ 	.byte	0x3f
	.zero		1


	//   ....[24]....
        /*0244*/ 	.word	0x0000b9f0
        /*0248*/ 	.word	0x00000009
        /*024c*/ 	.word	0x00000000
        /*0250*/ 	.short	0x010a
        /*0252*/ 	.byte	0x3f
	.zero		1


	//   ....[25]....
        /*0254*/ 	.word	0x0000ba70
        /*0258*/ 	.word	0x00000006
        /*025c*/ 	.word	0x00000000
        /*0260*/ 	.short	0x010a
        /*0262*/ 	.byte	0x3f
	.zero		1


	//   ....[26]....
        /*0264*/ 	.word	0x0000bb00
        /*0268*/ 	.word	0x00000003
        /*026c*/ 	.word	0x00000000
        /*0270*/ 	.short	0x010a
        /*0272*/ 	.byte	0x3f
	.zero		1


	//   ....[27]....
        /*0274*/ 	.word	0x0000bb60
        /*0278*/ 	.word	0x000000a1
        /*027c*/ 	.word	0x00000000
        /*0280*/ 	.short	0x010a
        /*0282*/ 	.byte	0x3f
	.zero		1


	//   ....[28]....
        /*0284*/ 	.word	0x0000bbb0
        /*0288*/ 	.word	0x00000003
        /*028c*/ 	.word	0x00000000
        /*0290*/ 	.short	0x010a
        /*0292*/ 	.byte	0x3f
	.zero		1


	//   ....[29]....
        /*0294*/ 	.word	0x0000bc10
        /*0298*/ 	.word	0x00000005
        /*029c*/ 	.word	0x00000000
        /*02a0*/ 	.short	0x010a
        /*02a2*/ 	.byte	0x3f
	.zero		1


	//   ....[30]....
        /*02a4*/ 	.word	0x0000bc60
        /*02a8*/ 	.word	0x000000a1
        /*02ac*/ 	.word	0x00000010
        /*02b0*/ 	.short	0x010a
        /*02b2*/ 	.byte	0x3f
	.zero		1


	//   ....[31]....
        /*02b4*/ 	.word	0x0000bd30
        /*02b8*/ 	.word	0x0000000a
        /*02bc*/ 	.word	0x00000018
        /*02c0*/ 	.short	0x010a
        /*02c2*/ 	.byte	0x3f
	.zero		1


	//   ....[32]....
        /*02c4*/ 	.word	0x0000be00
        /*02c8*/ 	.word	0x00000009
        /*02cc*/ 	.word	0x00000000
        /*02d0*/ 	.short	0x010a
        /*02d2*/ 	.byte	0x3f
	.zero		1


	//   ....[33]....
        /*02d4*/ 	.word	0x0000be50
        /*02d8*/ 	.word	0x00000006
        /*02dc*/ 	.word	0x00000000
        /*02e0*/ 	.short	0x010a
        /*02e2*/ 	.byte	0x3f
	.zero		1


	//----- nvinfo : EIATTR_NUM_MBARRIERS
	.align		4
.L_37:
        /*02e4*/ 	.byte	0x03, 0x38
        /*02e6*/ 	.short	0x000c


	//----- nvinfo : EIATTR_EXIT_INSTR_OFFSETS
	.align		4
        /*02e8*/ 	.byte	0x04, 0x1c
        /*02ea*/ 	.short	(.L_39 - .L_38)


	//   ....[0]....
.L_38:
        /*02ec*/ 	.word	0x000013d0


	//   ....[1]....
        /*02f0*/ 	.word	0x00001430


	//   ....[2]....
        /*02f4*/ 	.word	0x0000a9d0


	//   ....[3]....
        /*02f8*/ 	.word	0x0000aa00


	//   ....[4]....
        /*02fc*/ 	.word	0x0000bb50


	//----- nvinfo : EIATTR_MAX_THREADS
	.align		4
.L_39:
        /*0300*/ 	.byte	0x04, 0x05
        /*0302*/ 	.short	(.L_41 - .L_40)
.L_40:
        /*0304*/ 	.word	0x00000180
        /*0308*/ 	.word	0x00000001
        /*030c*/ 	.word	0x00000001


	//----- nvinfo : EIATTR_CRS_STACK_SIZE
	.align		4
.L_41:
        /*0310*/ 	.byte	0x04, 0x1e
        /*0312*/ 	.short	(.L_43 - .L_42)
.L_42:
        /*0314*/ 	.word	0x00000000


	//----- nvinfo : EIATTR_CBANK_PARAM_SIZE
	.align		4
.L_43:
        /*0318*/ 	.byte	0x03, 0x19
        /*031a*/ 	.short	0x0470


	//----- nvinfo : EIATTR_PARAM_CBANK
	.align		4
        /*031c*/ 	.byte	0x04, 0x0a
        /*031e*/ 	.short	(.L_45 - .L_44)
	.align		4
.L_44:
        /*0320*/ 	.word	index@(.nv.constant0._ZN7cutlass13device_kernelINS_4gemm6kernel13GemmUniversalIN4cute5tupleIJiiiiEEENS1_10collective13CollectiveMmaINS1_34MainloopSm90TmaGmmaWarpSpecializedILi3ENS5_IJNS4_1CILi2EEESB_NSA_ILi1EEEEEENS1_32KernelTmaWarpSpecializedPingpongEEENS5_IJNSA_ILi64EEENSA_ILi256EEESG_EEENS_10tfloat32_tENS5_IJlSC_lEEESJ_SK_NS4_8TiledMMAINS4_8MMA_AtomIJNS4_4SM904GMMA30MMA_64x256x8_F32TF32TF32_SS_TNILNSO_7ScaleInE1ELSQ_1EEEEEENS4_6LayoutINS5_IJSC_SC_SC_EEENS5_IJNSA_ILi0EEESV_SV_EEEEENS5_IJNS4_10UnderscoreESY_SY_EEEEENS4_23SM90_TMA_LOAD_MULTICASTENS4_14ComposedLayoutINS4_7SwizzleILi3ELi4ELi3EEENS4_18smem_ptr_flag_bitsILi32EEENST_INS5_IJNSA_ILi8EEENSA_ILi32EEEEEENS5_IJS18_SC_EEEEEEEvNS4_8identityES11_S1C_vS1D_EENS_8epilogue10collective6detail29Sm90TmaWarpSpecializedAdapterINS1G_15DefaultEpilogueISJ_SK_SK_NS1F_6thread17LinearCombinationISJ_Li1EffLNS1K_9ScaleType4KindE0ELNS_15FloatRoundStyleE2ESJ_EENS1_15EpilogueDefaultEEEEEvvEEEEvNT_6ParamsE)
        /*0324*/ 	.short	0x0210
        /*0326*/ 	.short	0x0470


	//----- nvinfo : EIATTR_SW_WAR
	.align		4
.L_45:
        /*0328*/ 	.byte	0x04, 0x36
        /*032a*/ 	.short	(.L_47 - .L_46)
.L_46:
        /*032c*/ 	.word	0x00000008
.L_47:


//--------------------- .nv.callgraph             --------------------------
	.section	.nv.callgraph,"",@"SHT_CUDA_CALLGRAPH"
	.align	4
	.sectionentsize	8
	.align		4
        /*0000*/ 	.word	0x00000000
	.align		4
        /*0004*/ 	.word	0xffffffff
	.align		4
        /*0008*/ 	.word	index@(_ZN7cutlass13device_kernelINS_4gemm6kernel13GemmUniversalIN4cute5tupleIJiiiiEEENS1_10collective13CollectiveMmaINS1_34MainloopSm90TmaGmmaWarpSpecializedILi3ENS5_IJNS4_1CILi2EEESB_NSA_ILi1EEEEEENS1_32KernelTmaWarpSpecializedPingpongEEENS5_IJNSA_ILi64EEENSA_ILi256EEESG_EEENS_10tfloat32_tENS5_IJlSC_lEEESJ_SK_NS4_8TiledMMAINS4_8MMA_AtomIJNS4_4SM904GMMA30MMA_64x256x8_F32TF32TF32_SS_TNILNSO_7ScaleInE1ELSQ_1EEEEEENS4_6LayoutINS5_IJSC_SC_SC_EEENS5_IJNSA_ILi0EEESV_SV_EEEEENS5_IJNS4_10UnderscoreESY_SY_EEEEENS4_23SM90_TMA_LOAD_MULTICASTENS4_14ComposedLayoutINS4_7SwizzleILi3ELi4ELi3EEENS4_18smem_ptr_flag_bitsILi32EEENST_INS5_IJNSA_ILi8EEENSA_ILi32EEEEEENS5_IJS18_SC_EEEEEEEvNS4_8identityES11_S1C_vS1D_EENS_8epilogue10collective6detail29Sm90TmaWarpSpecializedAdapterINS1G_15DefaultEpilogueISJ_SK_SK_NS1F_6thread17LinearCombinationISJ_Li1EffLNS1K_9ScaleType4KindE0ELNS_15FloatRoundStyleE2ESJ_EENS1_15EpilogueDefaultEEEEEvvEEEEvNT_6ParamsE)
	.align		4
        /*000c*/ 	.word	index@(__assertfail)
	.align		4
        /*0010*/ 	.word	0x00000000
	.align		4
        /*0014*/ 	.word	0xfffffffe
	.align		4
        /*0018*/ 	.word	0x00000000
	.align		4
        /*001c*/ 	.word	0xfffffffd
	.align		4
        /*0020*/ 	.word	0x00000000
	.align		4
        /*0024*/ 	.word	0xfffffffc


//--------------------- .nv.constant4             --------------------------
	.section	.nv.constant4,"a",@progbits
	.align	8
	.align		8
.nv.constant4:
        /*0000*/ 	.dword	__assertfail
	.align		8
        /*0008*/ 	.dword	__unnamed_1
	.align		8
        /*0010*/ 	.dword	_ZN39_INTERNAL_eac95d40_4_k_cu_56c2c019_66964cuda3std3__45__cpo5beginE
	.align		8
        /*0018*/ 	.dword	_ZN39_INTERNAL_eac95d40_4_k_cu_56c2c019_66964cuda3std3__45__cpo3endE
	.align		8
        /*0020*/ 	.dword	_ZN39_INTERNAL_eac95d40_4_k_cu_56c2c019_66964cuda3std3__45__cpo6cbeginE
	.align		8
        /*0028*/ 	.dword	_ZN39_INTERNAL_eac95d40_4_k_cu_56c2c019_66964cuda3std3__45__cpo4cendE
	.align		8
        /*0030*/ 	.dword	_ZN39_INTERNAL_eac95d40_4_k_cu_56c2c019_66964cuda3std3__441_GLOBAL__N__eac95d40_4_k_cu_56c2c019_66966ignoreE
	.align		8
        /*0038*/ 	.dword	_ZN39_INTERNAL_eac95d40_4_k_cu_56c2c019_66964cuda3std3__419piecewise_constructE
	.align		8
        /*0040*/ 	.dword	_ZN39_INTERNAL_eac95d40_4_k_cu_56c2c019_66964cuda3std3__48in_placeE
	.align		8
        /*0048*/ 	.dword	_ZN39_INTERNAL_eac95d40_4_k_cu_56c2c019_66964cuda3std6ranges3__45__cpo4swapE
	.align		8
        /*0050*/ 	.dword	_ZN39_INTERNAL_eac95d40_4_k_cu_56c2c019_66964cuda3std6ranges3__45__cpo9iter_moveE
	.align		8
        /*0058*/ 	.dword	_ZN39_INTERNAL_eac95d40_4_k_cu_56c2c019_66964cute7productE
	.align		8
        /*0060*/ 	.dword	_ZN39_INTERNAL_eac95d40_4_k_cu_56c2c019_66964cute1_E
	.align		8
        /*0068*/ 	.dword	$str$22
	.align		8
        /*0070*/ 	.dword	$str$23


//--------------------- .text._ZN7cutlass13device_kernelINS_4gemm6kernel13GemmUniversalIN4cute5tupleIJiiiiEEENS1_10collective13CollectiveMmaINS1_34MainloopSm90TmaGmmaWarpSpecializedILi3ENS5_IJNS4_1CILi2EEESB_NSA_ILi1EEEEEENS1_32KernelTmaWarpSpecializedPingpongEEENS5_IJNSA_ILi64EEENSA_ILi256EEESG_EEENS_10tfloat32_tENS5_IJlSC_lEEESJ_SK_NS4_8TiledMMAINS4_8MMA_AtomIJNS4_4SM904GMMA30MMA_64x256x8_F32TF32TF32_SS_TNILNSO_7ScaleInE1ELSQ_1EEEEEENS4_6LayoutINS5_IJSC_SC_SC_EEENS5_IJNSA_ILi0EEESV_SV_EEEEENS5_IJNS4_10UnderscoreESY_SY_EEEEENS4_23SM90_TMA_LOAD_MULTICASTENS4_14ComposedLayoutINS4_7SwizzleILi3ELi4ELi3EEENS4_18smem_ptr_flag_bitsILi32EEENST_INS5_IJNSA_ILi8EEENSA_ILi32EEEEEENS5_IJS18_SC_EEEEEEEvNS4_8identityES11_S1C_vS1D_EENS_8epilogue10collective6detail29Sm90TmaWarpSpecializedAdapterINS1G_15DefaultEpilogueISJ_SK_SK_NS1F_6thread17LinearCombinationISJ_Li1EffLNS1K_9ScaleType4KindE0ELNS_15FloatRoundStyleE2ESJ_EENS1_15EpilogueDefaultEEEEEvvEEEEvNT_6ParamsE --------------------------
	.section	.text._ZN7cutlass13device_kernelINS_4gemm6kernel13GemmUniversalIN4cute5tupleIJiiiiEEENS1_10collective13CollectiveMmaINS1_34MainloopSm90TmaGmmaWarpSpecializedILi3ENS5_IJNS4_1CILi2EEESB_NSA_ILi1EEEEEENS1_32KernelTmaWarpSpecializedPingpongEEENS5_IJNSA_ILi64EEENSA_ILi256EEESG_EEENS_10tfloat32_tENS5_IJlSC_lEEESJ_SK_NS4_8TiledMMAINS4_8MMA_AtomIJNS4_4SM904GMMA30MMA_64x256x8_F32TF32TF32_SS_TNILNSO_7ScaleInE1ELSQ_1EEEEEENS4_6LayoutINS5_IJSC_SC_SC_EEENS5_IJNSA_ILi0EEESV_SV_EEEEENS5_IJNS4_10UnderscoreESY_SY_EEEEENS4_23SM90_TMA_LOAD_MULTICASTENS4_14ComposedLayoutINS4_7SwizzleILi3ELi4ELi3EEENS4_18smem_ptr_flag_bitsILi32EEENST_INS5_IJNSA_ILi8EEENSA_ILi32EEEEEENS5_IJS18_SC_EEEEEEEvNS4_8identityES11_S1C_vS1D_EENS_8epilogue10collective6detail29Sm90TmaWarpSpecializedAdapterINS1G_15DefaultEpilogueISJ_SK_SK_NS1F_6thread17LinearCombinationISJ_Li1EffLNS1K_9ScaleType4KindE0ELNS_15FloatRoundStyleE2ESJ_EENS1_15EpilogueDefaultEEEEEvvEEEEvNT_6ParamsE,"ax",@progbits
	.align	128
.text._ZN7cutlass13device_kernelINS_4gemm6kernel13GemmUniversalIN4cute5tupleIJiiiiEEENS1_10collective13CollectiveMmaINS1_34MainloopSm90TmaGmmaWarpSpecializedILi3ENS5_IJNS4_1CILi2EEESB_NSA_ILi1EEEEEENS1_32KernelTmaWarpSpecializedPingpongEEENS5_IJNSA_ILi64EEENSA_ILi256EEESG_EEENS_10tfloat32_tENS5_IJlSC_lEEESJ_SK_NS4_8TiledMMAINS4_8MMA_AtomIJNS4_4SM904GMMA30MMA_64x256x8_F32TF32TF32_SS_TNILNSO_7ScaleInE1ELSQ_1EEEEEENS4_6LayoutINS5_IJSC_SC_SC_EEENS5_IJNSA_ILi0EEESV_SV_EEEEENS5_IJNS4_10UnderscoreESY_SY_EEEEENS4_23SM90_TMA_LOAD_MULTICASTENS4_14ComposedLayoutINS4_7SwizzleILi3ELi4ELi3EEENS4_18smem_ptr_flag_bitsILi32EEENST_INS5_IJNSA_ILi8EEENSA_ILi32EEEEEENS5_IJS18_SC_EEEEEEEvNS4_8identityES11_S1C_vS1D_EENS_8epilogue10collective6detail29Sm90TmaWarpSpecializedAdapterINS1G_15DefaultEpilogueISJ_SK_SK_NS1F_6thread17LinearCombinationISJ_Li1EffLNS1K_9ScaleType4KindE0ELNS_15FloatRoundStyleE2ESJ_EENS1_15EpilogueDefaultEEEEEvvEEEEvNT_6ParamsE:
        .type           _ZN7cutlass13device_kernelINS_4gemm6kernel13GemmUniversalIN4cute5tupleIJiiiiEEENS1_10collective13CollectiveMmaINS1_34MainloopSm90TmaGmmaWarpSpecializedILi3ENS5_IJNS4_1CILi2EEESB_NSA_ILi1EEEEEENS1_32KernelTmaWarpSpecializedPingpongEEENS5_IJNSA_ILi64EEENSA_ILi256EEESG_EEENS_10tfloat32_tENS5_IJlSC_lEEESJ_SK_NS4_8TiledMMAINS4_8MMA_AtomIJNS4_4SM904GMMA30MMA_64x256x8_F32TF32TF32_SS_TNILNSO_7ScaleInE1ELSQ_1EEEEEENS4_6LayoutINS5_IJSC_SC_SC_EEENS5_IJNSA_ILi0EEESV_SV_EEEEENS5_IJNS4_10UnderscoreESY_SY_EEEEENS4_23SM90_TMA_LOAD_MULTICASTENS4_14ComposedLayoutINS4_7SwizzleILi3ELi4ELi3EEENS4_18smem_ptr_flag_bitsILi32EEENST_INS5_IJNSA_ILi8EEENSA_ILi32EEEEEENS5_IJS18_SC_EEEEEEEvNS4_8identityES11_S1C_vS1D_EENS_8epilogue10collective6detail29Sm90TmaWarpSpecializedAdapterINS1G_15DefaultEpilogueISJ_SK_SK_NS1F_6thread17LinearCombinationISJ_Li1EffLNS1K_9ScaleType4KindE0ELNS_15FloatRoundStyleE2ESJ_EENS1_15EpilogueDefaultEEEEEvvEEEEvNT_6ParamsE,@function
        .size           _ZN7cutlass13device_kernelINS_4gemm6kernel13GemmUniversalIN4cute5tupleIJiiiiEEENS1_10collective13CollectiveMmaINS1_34MainloopSm90TmaGmmaWarpSpecializedILi3ENS5_IJNS4_1CILi2EEESB_NSA_ILi1EEEEEENS1_32KernelTmaWarpSpecializedPingpongEEENS5_IJNSA_ILi64EEENSA_ILi256EEESG_EEENS_10tfloat32_tENS5_IJlSC_lEEESJ_SK_NS4_8TiledMMAINS4_8MMA_AtomIJNS4_4SM904GMMA30MMA_64x256x8_F32TF32TF32_SS_TNILNSO_7ScaleInE1ELSQ_1EEEEEENS4_6LayoutINS5_IJSC_SC_SC_EEENS5_IJNSA_ILi0EEESV_SV_EEEEENS5_IJNS4_10UnderscoreESY_SY_EEEEENS4_23SM90_TMA_LOAD_MULTICASTENS4_14ComposedLayoutINS4_7SwizzleILi3ELi4ELi3EEENS4_18smem_ptr_flag_bitsILi32EEENST_INS5_IJNSA_ILi8EEENSA_ILi32EEEEEENS5_IJS18_SC_EEEEEEEvNS4_8identityES11_S1C_vS1D_EENS_8epilogue10collective6detail29Sm90TmaWarpSpecializedAdapterINS1G_15DefaultEpilogueISJ_SK_SK_NS1F_6thread17LinearCombinationISJ_Li1EffLNS1K_9ScaleType4KindE0ELNS_15FloatRoundStyleE2ESJ_EENS1_15EpilogueDefaultEEEEEvvEEEEvNT_6ParamsE,(.L_x_327 - _ZN7cutlass13device_kernelINS_4gemm6kernel13GemmUniversalIN4cute5tupleIJiiiiEEENS1_10collective13CollectiveMmaINS1_34MainloopSm90TmaGmmaWarpSpecializedILi3ENS5_IJNS4_1CILi2EEESB_NSA_ILi1EEEEEENS1_32KernelTmaWarpSpecializedPingpongEEENS5_IJNSA_ILi64EEENSA_ILi256EEESG_EEENS_10tfloat32_tENS5_IJlSC_lEEESJ_SK_NS4_8TiledMMAINS4_8MMA_AtomIJNS4_4SM904GMMA30MMA_64x256x8_F32TF32TF32_SS_TNILNSO_7ScaleInE1ELSQ_1EEEEEENS4_6LayoutINS5_IJSC_SC_SC_EEENS5_IJNSA_ILi0EEESV_SV_EEEEENS5_IJNS4_10UnderscoreESY_SY_EEEEENS4_23SM90_TMA_LOAD_MULTICASTENS4_14ComposedLayoutINS4_7SwizzleILi3ELi4ELi3EEENS4_18smem_ptr_flag_bitsILi32EEENST_INS5_IJNSA_ILi8EEENSA_ILi32EEEEEENS5_IJS18_SC_EEEEEEEvNS4_8identityES11_S1C_vS1D_EENS_8epilogue10collective6detail29Sm90TmaWarpSpecializedAdapterINS1G_15DefaultEpilogueISJ_SK_SK_NS1F_6thread17LinearCombinationISJ_Li1EffLNS1K_9ScaleType4KindE0ELNS_15FloatRoundStyleE2ESJ_EENS1_15EpilogueDefaultEEEEEvvEEEEvNT_6ParamsE)
        .other          _ZN7cutlass13device_kernelINS_4gemm6kernel13GemmUniversalIN4cute5tupleIJiiiiEEENS1_10collective13CollectiveMmaINS1_34MainloopSm90TmaGmmaWarpSpecializedILi3ENS5_IJNS4_1CILi2EEESB_NSA_ILi1EEEEEENS1_32KernelTmaWarpSpecializedPingpongEEENS5_IJNSA_ILi64EEENSA_ILi256EEESG_EEENS_10tfloat32_tENS5_IJlSC_lEEESJ_SK_NS4_8TiledMMAINS4_8MMA_AtomIJNS4_4SM904GMMA30MMA_64x256x8_F32TF32TF32_SS_TNILNSO_7ScaleInE1ELSQ_1EEEEEENS4_6LayoutINS5_IJSC_SC_SC_EEENS5_IJNSA_ILi0EEESV_SV_EEEEENS5_IJNS4_10UnderscoreESY_SY_EEEEENS4_23SM90_TMA_LOAD_MULTICASTENS4_14ComposedLayoutINS4_7SwizzleILi3ELi4ELi3EEENS4_18smem_ptr_flag_bitsILi32EEENST_INS5_IJNSA_ILi8EEENSA_ILi32EEEEEENS5_IJS18_SC_EEEEEEEvNS4_8identityES11_S1C_vS1D_EENS_8epilogue10collective6detail29Sm90TmaWarpSpecializedAdapterINS1G_15DefaultEpilogueISJ_SK_SK_NS1F_6thread17LinearCombinationISJ_Li1EffLNS1K_9ScaleType4KindE0ELNS_15FloatRoundStyleE2ESJ_EENS1_15EpilogueDefaultEEEEEvvEEEEvNT_6ParamsE,@"STO_CUDA_ENTRY STV_DEFAULT"
_ZN7cutlass13device_kernelINS_4gemm6kernel13GemmUniversalIN4cute5tupleIJiiiiEEENS1_10collective13CollectiveMmaINS1_34MainloopSm90TmaGmmaWarpSpecializedILi3ENS5_IJNS4_1CILi2EEESB_NSA_ILi1EEEEEENS1_32KernelTmaWarpSpecializedPingpongEEENS5_IJNSA_ILi64EEENSA_ILi256EEESG_EEENS_10tfloat32_tENS5_IJlSC_lEEESJ_SK_NS4_8TiledMMAINS4_8MMA_AtomIJNS4_4SM904GMMA30MMA_64x256x8_F32TF32TF32_SS_TNILNSO_7ScaleInE1ELSQ_1EEEEEENS4_6LayoutINS5_IJSC_SC_SC_EEENS5_IJNSA_ILi0EEESV_SV_EEEEENS5_IJNS4_10UnderscoreESY_SY_EEEEENS4_23SM90_TMA_LOAD_MULTICASTENS4_14ComposedLayoutINS4_7SwizzleILi3ELi4ELi3EEENS4_18smem_ptr_flag_bitsILi32EEENST_INS5_IJNSA_ILi8EEENSA_ILi32EEEEEENS5_IJS18_SC_EEEEEEEvNS4_8identityES11_S1C_vS1D_EENS_8epilogue10collective6detail29Sm90TmaWarpSpecializedAdapterINS1G_15DefaultEpilogueISJ_SK_SK_NS1F_6thread17LinearCombinationISJ_Li1EffLNS1K_9ScaleType4KindE0ELNS_15FloatRoundStyleE2ESJ_EENS1_15EpilogueDefaultEEEEEvvEEEEvNT_6ParamsE:
[----:B------:R-:W0:Y:S02]  /*0000*/  LDC R1, c[0x0][0x28] ;  /* 0x00000a00ff017b82 */ /* 0x000e240000000800 */
[----:B0-----:R-:W-:Y:S01]  /*0010*/  VIADD R1, R1, 0xfffffff8 ;  /* 0xfffffff801017836 */ /* 0x001fe20000000000 */
[----:B------:R-:W0:Y:S01]  /*0020*/  S2R R4, SR_TID.X ;  /* 0x0000000000047919 */ /* 0x000e220000002100 */
[----:B------:R-:W-:Y:S01]  /*0030*/  ELECT P0, URZ, PT ;  /* 0x00000000003f782f */ /* 0x000fe20003800000 */
[----:B------:R-:W-:Y:S01]  /*0040*/  BSSY B0, `(.L_x_0) ;  /* 0x000000f000007945 */ /* 0x000fe20003800000 */
[--C-:B0-----:R-:W-:Y:S02]  /*0050*/  SHF.R.U32.HI R2, RZ, 0x5, R4.reuse ;  /* 0x00000005ff027819 */ /* 0x101fe40000011604 */
[----:B------:R-:W-:-:S03]  /*0060*/  SHF.R.U32.HI R7, RZ, 0x7, R4 ;  /* 0x00000007ff077819 */ /* 0x000fc60000011604 */
[----:B------:R-:W0:Y:S04]  /*0070*/  SHFL.IDX PT, R5, R2, RZ, 0x1f ;  /* 0x00001fff02057589 */ /* 0x000e2800000e0000 */
[----:B------:R1:W2:Y:S01]  /*0080*/  SHFL.IDX PT, R10, R7, RZ, 0x1f ;  /* 0x00001fff070a7589 */ /* 0x0002a200000e0000 */
[----:B0-----:R-:W-:-:S13]  /*0090*/  ISETP.NE.OR P0, PT, R5, RZ, !P0 ;  /* 0x000000ff0500720c */ /* 0x001fda0004705670 */
[----:B-12---:R-:W-:Y:S05]  /*00a0*/  @P0 BRA `(.L_x_1) ;  /* 0x0000000000200947 */ /* 0x006fea0003800000 */
[----:B------:R-:W-:Y:S02]  /*00b0*/  ULDC.64 UR4, c[0x0][0x198] ;  /* 0x0000660000047ab9 */ /* 0x000fe40000000a00 */
[----:B------:R-:W-:Y:S02]  /*00c0*/  UIADD3 UR6, UP0, UR4, 0xf0, URZ ;  /* 0x000000f004067890 */ /* 0x000fe4000ff1e03f */
[----:B------:R-:W-:Y:S02]  /*00d0*/  UIADD3 UR4, UP1, UR4, 0x1f0, URZ ;  /* 0x000001f004047890 */ /* 0x000fe4000ff3e03f */
[----:B------:R-:W-:Y:S02]  /*00e0*/  UIADD3.X UR7, URZ, UR5, URZ, UP0, !UPT ;  /* 0x000000053f077290 */ /* 0x000fe400087fe43f */
[----:B------:R-:W-:-:S07]  /*00f0*/  UIADD3.X UR5, URZ, UR5, URZ, UP1, !UPT ;  /* 0x000000053f057290 */ /* 0x000fce0008ffe43f */
[----:B------:R0:W-:Y:S02]  /*0100*/  UTMACCTL.PF [UR6] ;  /* 0x00000000060079b9 */ /* 0x0001e40008040000 */
[----:B------:R0:W-:Y:S02]  /*0110*/  UTMACCTL.PF [UR4] ;  /* 0x00000000040079b9 */ /* 0x0001e40008040000 */
[----:B0-----:R-:W-:Y:S01]  /*0120*/  NOP ;  /* 0x0000000000007918 */ /* 0x001fe20000000000 */
.L_x_1:
[----:B------:R-:W-:Y:S05]  /*0130*/  BSYNC B0 ;  /* 0x0000000000007941 */ /* 0x000fea0003800000 */
.L_x_0:
[----:B------:R-:W0:Y:S01]  /*0140*/  SHFL.IDX PT, R8, R2, RZ, 0x1f ;  /* 0x00001fff02087589 */ /* 0x000e2200000e0000 */
[----:B------:R-:W-:-:S04]  /*0150*/  SHF.R.S32.HI R3, RZ, 0x1f, R4 ;  /* 0x0000001fff037819 */ /* 0x000fc80000011404 */
[----:B------:R-:W-:Y:S02]  /*0160*/  LEA.HI R3, R3, R4, RZ, 0x7 ;  /* 0x0000000403037211 */ /* 0x000fe400078f38ff */
[----:B0-----:R-:W-:-:S13]  /*0170*/  ISETP.NE.AND P0, PT, R8, RZ, PT ;  /* 0x000000ff0800720c */ /* 0x001fda0003f05270 */
[----:B------:R-:W-:Y:S05]  /*0180*/  @P0 BRA `(.L_x_2) ;  /* 0x0000000000500947 */ /* 0x000fea0003800000 */
[----:B------:R-:W0:Y:S01]  /*0190*/  S2UR UR8, SR_CgaCtaId ;  /* 0x00000000000879c3 */ /* 0x000e220000008800 */
[----:B------:R-:W-:Y:S01]  /*01a0*/  UMOV UR4, 0x400 ;  /* 0x0000040000047882 */ /* 0x000fe20000000000 */
[----:B------:R-:W-:Y:S01]  /*01b0*/  UMOV UR5, 0x1 ;  /* 0x0000000100057882 */ /* 0x000fe20000000000 */
[----:B------:R-:W-:Y:S01]  /*01c0*/  UMOV UR6, 0x3 ;  /* 0x0000000300067882 */ /* 0x000fe20000000000 */
[----:B------:R-:W-:Y:S01]  /*01d0*/  ELECT P0, URZ, PT ;  /* 0x00000000003f782f */ /* 0x000fe20003800000 */
[----:B------:R-:W-:-:S04]  /*01e0*/  UIADD3 UR6, -UR6, 0x100000, URZ ;  /* 0x0010000006067890 */ /* 0x000fc8000fffe13f */
[----:B------:R-:W-:Y:S02]  /*01f0*/  USHF.L.U32 UR7, UR6, 0xb, URZ ;  /* 0x0000000b06077899 */ /* 0x000fe4000800063f */
[----:B------:R-:W-:Y:S02]  /*0200*/  USHF.L.U32 UR6, UR6, 0x1, URZ ;  /* 0x0000000106067899 */ /* 0x000fe4000800063f */
[----:B0-----:R-:W-:Y:S02]  /*0210*/  ULEA UR8, UR8, UR4, 0x18 ;  /* 0x0000000408087291 */ /* 0x001fe4000f8ec03f */
[----:B------:R-:W-:-:S04]  /*0220*/  UIADD3 UR4, -UR5, 0x100000, URZ ;  /* 0x0010000005047890 */ /* 0x000fc8000fffe13f */
[----:B------:R-:W-:Y:S02]  /*0230*/  USHF.L.U32 UR5, UR4, 0xb, URZ ;  /* 0x0000000b04057899 */ /* 0x000fe4000800063f */
[----:B------:R-:W-:Y:S01]  /*0240*/  USHF.L.U32 UR4, UR4, 0x1, URZ ;  /* 0x0000000104047899 */ /* 0x000fe2000800063f */
[----:B------:R-:W0:Y:S11]  /*0250*/  FENCE.VIEW.ASYNC.S ;  /* 0x00000000000073c6 */ /* 0x000e360000000000 */
[----:B0-----:R0:W1:Y:S01]  /*0260*/  SYNCS.EXCH.64 URZ, [UR8], UR4 ;  /* 0x00000004083f75b2 */ /* 0x0010620008000100 */
[----:B------:R0:W2:Y:S01]  /*0270*/  SYNCS.EXCH.64 URZ, [UR8+0x18], UR6 ;  /* 0x00001806083f75b2 */ /* 0x0000a20008000100 */
[----:B------:R0:W3:Y:S01]  /*0280*/  SYNCS.EXCH.64 URZ, [UR8+0x8], UR4 ;  /* 0x00000804083f75b2 */ /* 0x0000e20008000100 */
[----:B------:R0:W4:Y:S01]  /*0290*/  SYNCS.EXCH.64 URZ, [UR8+0x20], UR6 ;  /* 0x00002006083f75b2 */ /* 0x0001220008000100 */
[----:B------:R0:W0:Y:S01]  /*02a0*/  SYNCS.EXCH.64 URZ, [UR8+0x10], UR4 ;  /* 0x00001004083f75b2 */ /* 0x0000220008000100 */
[----:B------:R0:W0:Y:S01]  /*02b0*/  SYNCS.EXCH.64 URZ, [UR8+0x28], UR6 ;  /* 0x00002806083f75b2 */ /* 0x0000220008000100 */
[----:B------:R-:W-:Y:S01]  /*02c0*/  NOP ;  /* 0x0000000000007918 */ /* 0x000fe20000000000 */
.L_x_2:
[----:B------:R-:W5:Y:S01]  /*02d0*/  SHFL.IDX PT, R13, R2, RZ, 0x1f ;  /* 0x00001fff020d7589 */ /* 0x000f6200000e0000 */
[----:B------:R-:W1:Y:S01]  /*02e0*/  S2UR UR12, SR_CTAID.X ;  /* 0x00000000000c79c3 */ /* 0x000e620000002500 */
[----:B------:R-:W-:Y:S02]  /*02f0*/  LOP3.LUT R3, R3, 0xffffff80, RZ, 0xc0, !PT ;  /* 0xffffff8003037812 */ /* 0x000fe400078ec0ff */
[----:B------:R-:W-:Y:S01]  /*0300*/  ELECT P0, URZ, PT ;  /* 0x00000000003f782f */ /* 0x000fe20003800000 */
[----:B------:R2:W3:Y:S01]  /*0310*/  SHFL.IDX PT, R12, R2, RZ, 0x1f ;  /* 0x00001fff020c7589 */ /* 0x0004e200000e0000 */
[----:B------:R-:W-:Y:S01]  /*0320*/  ELECT P1, URZ, PT ;  /* 0x00000000003f782f */ /* 0x000fe20003820000 */
[----:B------:R-:W-:Y:S01]  /*0330*/  NOP ;  /* 0x0000000000007918 */ /* 0x000fe20000000000 */
[----:B------:R-:W-:Y:S01]  /*0340*/  IMAD.IADD R3, R4, 0x1, -R3 ;  /* 0x0000000104037824 */ /* 0x000fe200078e0a03 */
[----:B------:R-:W4:Y:S01]  /*0350*/  S2R R6, SR_CTAID.Y ;  /* 0x0000000000067919 */ /* 0x000f220000002600 */
[----:B0-----:R-:W-:Y:S01]  /*0360*/  ULDC UR4, c[0x0][0x150] ;  /* 0x0000540000047ab9 */ /* 0x001fe20000000800 */
[----:B------:R-:W0:Y:S01]  /*0370*/  LDC R14, c[0x0][0x144] ;  /* 0x00005100ff0e7b82 */ /* 0x000e220000000800 */
[----:B------:R-:W-:Y:S01]  /*0380*/  UMOV UR11, 0x80 ;  /* 0x00000080000b7882 */ /* 0x000fe20000000000 */
[----:B------:R-:W-:Y:S01]  /*0390*/  SHF.R.S32.HI R0, RZ, 0x1f, R3 ;  /* 0x0000001fff007819 */ /* 0x000fe20000011403 */
[----:B------:R-:W-:Y:S01]  /*03a0*/  NOP ;  /* 0x0000000000007918 */ /* 0x000fe20000000000 */
[C---:B------:R-:W-:Y:S01]  /*03b0*/  VIADD R35, R10.reuse, 0xffffffff ;  /* 0xffffffff0a237836 */ /* 0x040fe20000000000 */
[----:B------:R-:W-:Y:S01]  /*03c0*/  ISETP.NE.AND P4, PT, R10, RZ, PT ;  /* 0x000000ff0a00720c */ /* 0x000fe20003f85270 */
[----:B------:R-:W-:Y:S01]  /*03d0*/  IMAD.MOV.U32 R153, RZ, RZ, 0x1 ;  /* 0x00000001ff997424 */ /* 0x000fe200078e00ff */
[----:B------:R-:W-:Y:S01]  /*03e0*/  LEA.HI R9, R0, R3, RZ, 0x3 ;  /* 0x0000000300097211 */ /* 0x000fe200078f18ff */
[----:B------:R-:W0:Y:S01]  /*03f0*/  LDC R15, c[0x0][0x140] ;  /* 0x00005000ff0f7b82 */ /* 0x000e220000000800 */
[----:B------:R-:W-:-:S02]  /*0400*/  ISETP.GE.U32.AND P6, PT, R35, 0x2, PT ;  /* 0x000000022300780c */ /* 0x000fc40003fc6070 */
[--C-:B------:R-:W-:Y:S02]  /*0410*/  SHF.R.S32.HI R11, RZ, 0x3, R9.reuse ;  /* 0x00000003ff0b7819 */ /* 0x100fe40000011409 */
[----:B--2---:R-:W-:Y:S02]  /*0420*/  SHF.R.S32.HI R2, RZ, 0x1f, R9 ;  /* 0x0000001fff027819 */ /* 0x004fe40000011409 */
[----:B------:R-:W-:Y:S01]  /*0430*/  SHF.R.S32.HI R9, RZ, 0x1f, R8 ;  /* 0x0000001fff097819 */ /* 0x000fe20000011408 */
[----:B------:R-:W2:Y:S01]  /*0440*/  LDC R25, c[0x0][0x148] ;  /* 0x00005200ff197b82 */ /* 0x000ea20000000800 */
[----:B-----5:R-:W-:Y:S02]  /*0450*/  ISETP.NE.OR P0, PT, R13, RZ, !P0 ;  /* 0x000000ff0d00720c */ /* 0x020fe40004705670 */
[----:B-1----:R-:W-:Y:S02]  /*0460*/  I2FP.F32.U32 R13, UR12 ;  /* 0x0000000c000d7c45 */ /* 0x002fe40008201000 */
[----:B------:R-:W-:-:S02]  /*0470*/  LEA.HI R2, R2, R11, RZ, 0x2 ;  /* 0x0000000b02027211 */ /* 0x000fc400078f10ff */
[----:B------:R-:W-:Y:S01]  /*0480*/  LEA.HI R9, R9, R8, RZ, 0x2 ;  /* 0x0000000809097211 */ /* 0x000fe200078f10ff */
[----:B------:R-:W-:Y:S01]  /*0490*/  FMUL R13, R13, UR4 ;  /* 0x000000040d0d7c20 */ /* 0x000fe20008400000 */
[----:B---3--:R-:W-:Y:S01]  /*04a0*/  ISETP.NE.OR P1, PT, R12, RZ, !P1 ;  /* 0x000000ff0c00720c */ /* 0x008fe20004f25670 */
[----:B------:R-:W-:Y:S01]  /*04b0*/  ULDC UR4, c[0x0][0x154] ;  /* 0x0000550000047ab9 */ /* 0x000fe20000000800 */
[----:B------:R-:W-:Y:S02]  /*04c0*/  LOP3.LUT R12, R2, 0xfffffffc, RZ, 0xc0, !PT ;  /* 0xfffffffc020c7812 */ /* 0x000fe400078ec0ff */
[----:B------:R-:W-:Y:S01]  /*04d0*/  LOP3.LUT R9, R9, 0x3ffffffc, RZ, 0xc0, !PT ;  /* 0x3ffffffc09097812 */ /* 0x000fe200078ec0ff */
[----:B------:R-:W1:Y:S01]  /*04e0*/  F2I.U32.TRUNC.NTZ R13, R13 ;  /* 0x0000000d000d7305 */ /* 0x000e62000020f000 */
[----:B------:R-:W-:Y:S01]  /*04f0*/  SHF.R.S32.HI R2, RZ, 0x1f, R5 ;  /* 0x0000001fff027819 */ /* 0x000fe20000011405 */
[----:B------:R-:W-:Y:S01]  /*0500*/  IMAD.IADD R12, R11, 0x1, -R12 ;  /* 0x000000010b0c7824 */ /* 0x000fe200078e0a0c */
[----:B------:R-:W-:Y:S01]  /*0510*/  VOTEU.ALL UP1, P0 ;  /* 0x00000000003f7886 */ /* 0x000fe20000020000 */
[----:B------:R-:W-:Y:S01]  /*0520*/  IMAD.IADD R9, R8, 0x1, -R9 ;  /* 0x0000000108097824 */ /* 0x000fe200078e0a09 */
[----:B------:R-:W-:Y:S01]  /*0530*/  LEA.HI R2, R2, R5, RZ, 0x2 ;  /* 0x0000000502027211 */ /* 0x000fe200078f10ff */
[----:B------:R-:W-:Y:S01]  /*0540*/  VOTEU.ALL UP0, P0 ;  /* 0x00000000003f7886 */ /* 0x000fe20000000000 */
[----:B----4-:R-:W-:Y:S01]  /*0550*/  I2FP.F32.U32 R8, R6 ;  /* 0x0000000600087245 */ /* 0x010fe20000201000 */
[----:B------:R-:W-:Y:S01]  /*0560*/  IMAD R9, R9, 0x4, R12 ;  /* 0x0000000409097824 */ /* 0x000fe200078e020c */
[----:B------:R-:W-:Y:S01]  /*0570*/  LOP3.LUT R2, R2, 0xfffffffc, RZ, 0xc0, !PT ;  /* 0xfffffffc02027812 */ /* 0x000fe200078ec0ff */
[----:B------:R-:W-:Y:S01]  /*0580*/  VOTEU.ALL UP2, P1 ;  /* 0x00000000003f7886 */ /* 0x000fe20000840000 */
[----:B------:R-:W3:Y:S01]  /*0590*/  @!UP1 S2UR UR7, SR_CgaCtaId ;  /* 0x00000000000799c3 */ /* 0x000ee20000008800 */
[----:B------:R-:W-:Y:S01]  /*05a0*/  FMUL R8, R8, UR4 ;  /* 0x0000000408087c20 */ /* 0x000fe20008400000 */
[----:B------:R-:W-:Y:S01]  /*05b0*/  IMAD.SHL.U32 R152, R9, 0x4, RZ ;  /* 0x0000000409987824 */ /* 0x000fe200078e00ff */
[----:B------:R-:W-:Y:S01]  /*05c0*/  UMOV UR4, 0x20 ;  /* 0x0000002000047882 */ /* 0x000fe20000000000 */
[----:B------:R-:W-:Y:S01]  /*05d0*/  IMAD.IADD R5, R5, 0x1, -R2 ;  /* 0x0000000105057824 */ /* 0x000fe200078e0a02 */
[----:B------:R-:W-:Y:S01]  /*05e0*/  LEA.HI R2, R9, R9, RZ, 0x1 ;  /* 0x0000000909027211 */ /* 0x000fe200078f08ff */
[----:B-1----:R-:W-:Y:S01]  /*05f0*/  IMAD.MOV R13, RZ, RZ, -R13 ;  /* 0x000000ffff0d7224 */ /* 0x002fe200078e0a0d */
[----:B------:R-:W1:Y:S01]  /*0600*/  F2I.U32.TRUNC.NTZ R8, R8 ;  /* 0x0000000800087305 */ /* 0x000e62000020f000 */
[----:B------:R-:W4:Y:S01]  /*0610*/  @!UP2 S2UR UR10, SR_CgaCtaId ;  /* 0x00000000000aa9c3 */ /* 0x000f220000008800 */
[----:B------:R-:W-:Y:S01]  /*0620*/  LOP3.LUT R2, R2, 0xfffffffe, RZ, 0xc0, !PT ;  /* 0xfffffffe02027812 */ /* 0x000fe200078ec0ff */
[----:B0-----:R-:W-:Y:S01]  /*0630*/  IMAD R21, R14, R13, UR12 ;  /* 0x0000000c0e157e24 */ /* 0x001fe2000f8e020d */
[----:B------:R-:W-:Y:S01]  /*0640*/  @!UP1 UMOV UR6, 0x400 ;  /* 0x0000040000069882 */ /* 0x000fe20000000000 */
[----:B------:R-:W-:-:S04]  /*0650*/  @!UP1 UIADD3 UR4, -UR4, 0x100000, URZ ;  /* 0x0010000004049890 */ /* 0x000fc8000fffe13f */
[----:B------:R-:W-:Y:S02]  /*0660*/  @!UP1 USHF.L.U32 UR5, UR4, 0xb, URZ ;  /* 0x0000000b04059899 */ /* 0x000fe4000800063f */
[----:B------:R-:W-:Y:S01]  /*0670*/  @!UP1 USHF.L.U32 UR4, UR4, 0x1, URZ ;  /* 0x0000000104049899 */ /* 0x000fe2000800063f */
[C---:B------:R-:W-:Y:S01]  /*0680*/  LOP3.LUT R152, R9.reuse, 0xc, R152, 0x78, !PT ;  /* 0x0000000c09987812 */ /* 0x040fe200078e7898 */
[----:B------:R-:W-:Y:S01]  /*0690*/  IMAD.IADD R2, R9, 0x1, -R2 ;  /* 0x0000000109027824 */ /* 0x000fe200078e0a02 */
[----:B------:R-:W-:Y:S01]  /*06a0*/  @!UP2 UMOV UR9, 0x400 ;  /* 0x000004000009a882 */ /* 0x000fe20000000000 */
[----:B------:R-:W-:Y:S01]  /*06b0*/  VOTEU.ALL UP3, P1 ;  /* 0x00000000003f7886 */ /* 0x000fe20000860000 */
[----:B------:R-:W-:Y:S01]  /*06c0*/  VOTEU.ALL UP4, P1 ;  /* 0x00000000003f7886 */ /* 0x000fe20000880000 */
[----:B------:R-:W-:Y:S01]  /*06d0*/  VOTEU.ALL UP5, P1 ;  /* 0x00000000003f7886 */ /* 0x000fe200008a0000 */
[----:B------:R-:W-:Y:S01]  /*06e0*/  ISETP.NE.AND P3, PT, R2, R21, PT ;  /* 0x000000150200720c */ /* 0x000fe20003f65270 */
[----:B------:R0:W0:Y:S01]  /*06f0*/  SHFL.IDX PT, R14, R7, RZ, 0x1f ;  /* 0x00001fff070e7589 */ /* 0x00002200000e0000 */
[----:B------:R-:W-:Y:S01]  /*0700*/  ISETP.EQ.U32.AND P2, PT, R15, 0x1, PT ;  /* 0x000000010f00780c */ /* 0x000fe20003f42070 */
[----:B-1----:R-:W-:Y:S01]  /*0710*/  IMAD.MOV R20, RZ, RZ, -R8 ;  /* 0x000000ffff147224 */ /* 0x002fe200078e0a08 */
[----:B---3--:R-:W-:-:S02]  /*0720*/  @!UP1 ULEA UR8, UR7, UR6, 0x18 ;  /* 0x0000000607089291 */ /* 0x008fc4000f8ec03f */
[----:B------:R-:W-:-:S04]  /*0730*/  @!UP2 UIADD3 UR6, -UR11, 0x100000, URZ ;  /* 0x001000000b06a890 */ /* 0x000fc8000fffe13f */
[----:B------:R-:W-:Y:S02]  /*0740*/  @!UP2 USHF.L.U32 UR7, UR6, 0xb, URZ ;  /* 0x0000000b0607a899 */ /* 0x000fe4000800063f */
[----:B------:R-:W-:Y:S01]  /*0750*/  @!UP2 USHF.L.U32 UR6, UR6, 0x1, URZ ;  /* 0x000000010606a899 */ /* 0x000fe2000800063f */
[----:B--2---:R-:W-:Y:S01]  /*0760*/  IMAD R9, R25, R20, R6 ;  /* 0x0000001419097224 */ /* 0x004fe200078e0206 */
[----:B------:R-:W-:Y:S01]  /*0770*/  VOTEU.ALL UP1, P0 ;  /* 0x00000000003f7886 */ /* 0x000fe20000020000 */
[----:B------:R-:W-:Y:S01]  /*0780*/  LOP3.LUT P0, RZ, R3, 0x7, RZ, 0xc0, !PT ;  /* 0x0000000703ff7812 */ /* 0x000fe2000780c0ff */
[----:B----4-:R-:W-:Y:S01]  /*0790*/  @!UP2 ULEA UR9, UR10, UR9, 0x18 ;  /* 0x000000090a09a291 */ /* 0x010fe2000f8ec03f */
[----:B------:R-:W-:Y:S01]  /*07a0*/  @P3 LEA.HI R2, R152, R152, RZ, 0x1 ;  /* 0x0000009898023211 */ /* 0x000fe200078f08ff */
[----:B------:R-:W-:Y:S01]  /*07b0*/  VOTEU.ALL UP2, P1 ;  /* 0x00000000003f7886 */ /* 0x000fe20000840000 */
[----:B------:R-:W-:Y:S01]  /*07c0*/  ISETP.NE.AND P1, PT, R5, 0x3, PT ;  /* 0x000000030500780c */ /* 0x000fe20003f25270 */
[----:B------:R-:W1:Y:S02]  /*07d0*/  FENCE.VIEW.ASYNC.S ;  /* 0x00000000000073c6 */ /* 0x000e640000000000 */
[----:B-1----:R1:W2:Y:S01]  /*07e0*/  @!UP0 SYNCS.EXCH.64 URZ, [UR8+0x60], UR4 ;  /* 0x00006004083f85b2 */ /* 0x0022a20008000100 */
[----:B------:R-:W-:-:S02]  /*07f0*/  @P3 SHF.R.S32.HI R2, RZ, 0x1, R2 ;  /* 0x00000001ff023819 */ /* 0x000fc40000011402 */
[----:B------:R-:W-:Y:S02]  /*0800*/  ISETP.EQ.OR P1, PT, R5, RZ, !P1 ;  /* 0x000000ff0500720c */ /* 0x000fe40004f22670 */
[----:B------:R-:W-:Y:S02]  /*0810*/  @P3 ISETP.NE.AND P5, PT, R2, R9, PT ;  /* 0x000000090200320c */ /* 0x000fe40003fa5270 */
[----:B------:R-:W-:Y:S02]  /*0820*/  ISETP.LT.U32.AND P0, PT, R152, 0x4, !P0 ;  /* 0x000000049800780c */ /* 0x000fe40004701070 */
[----:B------:R-:W-:Y:S02]  /*0830*/  ISETP.EQ.AND P1, PT, R10, RZ, P1 ;  /* 0x000000ff0a00720c */ /* 0x000fe40000f22270 */
[----:B------:R-:W-:Y:S02]  /*0840*/  SEL R2, RZ, 0x1, !P0 ;  /* 0x00000001ff027807 */ /* 0x000fe40004000000 */
[----:B------:R-:W-:-:S02]  /*0850*/  @P3 SEL R153, RZ, 0x1, P5 ;  /* 0x00000001ff993807 */ /* 0x000fc40002800000 */
[----:B------:R-:W-:Y:S01]  /*0860*/  SEL R16, RZ, 0x1, !P1 ;  /* 0x00000001ff107807 */ /* 0x000fe20004800000 */
[----:B------:R1:W3:Y:S01]  /*0870*/  @!UP1 SYNCS.EXCH.64 URZ, [UR8+0x68], UR4 ;  /* 0x00006804083f95b2 */ /* 0x0002e20008000100 */
[----:B------:R-:W-:Y:S01]  /*0880*/  NOP ;  /* 0x0000000000007918 */ /* 0x000fe20000000000 */
[----:B------:R-:W-:Y:S02]  /*0890*/  LOP3.LUT R153, R153, R2, RZ, 0xc0, !PT ;  /* 0x0000000299997212 */ /* 0x000fe400078ec0ff */
[----:B------:R-:W-:Y:S01]  /*08a0*/  SEL R16, R16, 0x2, P6 ;  /* 0x0000000210107807 */ /* 0x000fe20003000000 */
[----:B------:R1:W4:Y:S01]  /*08b0*/  @!UP2 SYNCS.EXCH.64 URZ, [UR9+0x40], UR6 ;  /* 0x00004006093fa5b2 */ /* 0x0003220008000100 */
[----:B------:R1:W0:Y:S01]  /*08c0*/  @!UP3 SYNCS.EXCH.64 URZ, [UR9+0x48], UR6 ;  /* 0x00004806093fb5b2 */ /* 0x0002220008000100 */
[----:B------:R1:W0:Y:S01]  /*08d0*/  @!UP4 SYNCS.EXCH.64 URZ, [UR9+0x50], UR6 ;  /* 0x00005006093fc5b2 */ /* 0x0002220008000100 */
[----:B------:R1:W0:Y:S01]  /*08e0*/  @!UP5 SYNCS.EXCH.64 URZ, [UR9+0x58], UR6 ;  /* 0x00005806093fd5b2 */ /* 0x0002220008000100 */
[----:B------:R-:W-:Y:S01]  /*08f0*/  NOP ;  /* 0x0000000000007918 */ /* 0x000fe20000000000 */
[----:B-12---:R-:W-:Y:S05]  /*0900*/  @!P2 BRA `(.L_x_3) ;  /* 0x000000000008a947 */ /* 0x006fea0003800000 */
[----:B0--34-:R-:W-:Y:S01]  /*0910*/  UCGABAR_ARV ;  /* 0x00000000000079c7 */ /* 0x019fe20008000000 */
[----:B------:R-:W-:Y:S05]  /*0920*/  BRA `(.L_x_4) ;  /* 0x0000000000047947 */ /* 0x000fea0003800000 */
.L_x_3:
[----:B0--34-:R-:W-:Y:S01]  /*0930*/  NOP ;  /* 0x0000000000007918 */ /* 0x019fe20000000000 */
.L_x_4:
[----:B------:R-:W-:Y:S01]  /*0940*/  ULDC.64 UR4, c[0x0][0x598] ;  /* 0x0001660000047ab9 */ /* 0x000fe20000000a00 */
[----:B------:R-:W-:Y:S01]  /*0950*/  ULDC.64 UR36, c[0x0][0x208] ;  /* 0x0000820000247ab9 */ /* 0x000fe20000000a00 */
[----:B------:R-:W-:-:S04]  /*0960*/  ISETP.NE.U32.AND P0, PT, RZ, UR4, PT ;  /* 0x00000004ff007c0c */ /* 0x000fc8000bf05070 */
[----:B------:R-:W-:-:S13]  /*0970*/  ISETP.NE.AND.EX P0, PT, RZ, UR5, PT, P0 ;  /* 0x00000005ff007c0c */ /* 0x000fda000bf05300 */
[----:B------:R-:W-:Y:S05]  /*0980*/  @!P0 BRA `(.L_x_5) ;  /* 0x00000000001c8947 */ /* 0x000fea0003800000 */
[----:B------:R-:W0:Y:S02]  /*0990*/  LDC.64 R8, c[0x0][0x598] ;  /* 0x00016600ff087b82 */ /* 0x000e240000000a00 */
[----:B0-----:R-:W2:Y:S02]  /*09a0*/  LDG.E.64 R8, desc[UR36][R8.64] ;  /* 0x0000002408087981 */ /* 0x001ea4000c1e1b00 */
[----:B--2---:R-:W-:-:S04]  /*09b0*/  ISETP.NE.U32.AND P0, PT, R8, RZ, PT ;  /* 0x000000ff0800720c */ /* 0x004fc80003f05070 */
[----:B------:R-:W-:-:S13]  /*09c0*/  ISETP.NE.AND.EX P0, PT, R9, RZ, PT, P0 ;  /* 0x000000ff0900720c */ /* 0x000fda0003f05300 */
[----:B------:R-:W-:Y:S05]  /*09d0*/  @!P0 BRA `(.L_x_5) ;  /* 0x0000000000088947 */ /* 0x000fea0003800000 */
[----:B------:R0:W5:Y:S01]  /*09e0*/  LD.E R154, desc[UR36][R8.64] ;  /* 0x00000024089a7980 */ /* 0x000162000c101900 */
[----:B------:R-:W-:Y:S05]  /*09f0*/  BRA `(.L_x_6) ;  /* 0x0000000000247947 */ /* 0x000fea0003800000 */
.L_x_5:
[----:B------:R-:W-:Y:S02]  /*0a00*/  ULDC.64 UR4, c[0x0][0x588] ;  /* 0x0001620000047ab9 */ /* 0x000fe40000000a00 */
[----:B------:R-:W-:-:S04]  /*0a10*/  ISETP.NE.U32.AND P0, PT, RZ, UR4, PT ;  /* 0x00000004ff007c0c */ /* 0x000fc8000bf05070 */
[----:B------:R-:W-:-:S13]  /*0a20*/  ISETP.NE.AND.EX P0, PT, RZ, UR5, PT, P0 ;  /* 0x00000005ff007c0c */ /* 0x000fda000bf05300 */
[----:B------:R-:W-:Y:S05]  /*0a30*/  @!P0 BRA `(.L_x_7) ;  /* 0x00000000000c8947 */ /* 0x000fea0003800000 */
[----:B------:R-:W0:Y:S02]  /*0a40*/  LDC.64 R154, c[0x0][0x588] ;  /* 0x00016200ff9a7b82 */ /* 0x000e240000000a00 */
[----:B0-----:R1:W5:Y:S01]  /*0a50*/  LDG.E R154, desc[UR36][R154.64] ;  /* 0x000000249a9a7981 */ /* 0x001362000c1e1900 */
[----:B------:R-:W-:Y:S05]  /*0a60*/  BRA `(.L_x_6) ;  /* 0x0000000000087947 */ /* 0x000fea0003800000 */
.L_x_7:
[----:B------:R-:W-:Y:S02]  /*0a70*/  ULDC UR4, c[0x0][0x580] ;  /* 0x0001600000047ab9 */ /* 0x000fe40000000800 */
[----:B------:R-:W-:-:S07]  /*0a80*/  IMAD.U32 R154, RZ, RZ, UR4 ;  /* 0x00000004ff9a7e24 */ /* 0x000fce000f8e00ff */
.L_x_6:
[----:B------:R-:W-:Y:S02]  /*0a90*/  ULDC.64 UR4, c[0x0][0x5a0] ;  /* 0x0001680000047ab9 */ /* 0x000fe40000000a00 */
[----:B------:R-:W-:-:S04]  /*0aa0*/  ISETP.NE.U32.AND P0, PT, RZ, UR4, PT ;  /* 0x00000004ff007c0c */ /* 0x000fc8000bf05070 */
[----:B------:R-:W-:-:S13]  /*0ab0*/  ISETP.NE.AND.EX P0, PT, RZ, UR5, PT, P0 ;  /* 0x00000005ff007c0c */ /* 0x000fda000bf05300 */
[----:B------:R-:W-:Y:S05]  /*0ac0*/  @!P0 BRA `(.L_x_8) ;  /* 0x00000000001c8947 */ /* 0x000fea0003800000 */
[----:B0-----:R-:W0:Y:S02]  /*0ad0*/  LDC.64 R8, c[0x0][0x5a0] ;  /* 0x00016800ff087b82 */ /* 0x001e240000000a00 */
[----:B0-----:R-:W2:Y:S02]  /*0ae0*/  LDG.E.64 R8, desc[UR36][R8.64] ;  /* 0x0000002408087981 */ /* 0x001ea4000c1e1b00 */
[----:B--2---:R-:W-:-:S04]  /*0af0*/  ISETP.NE.U32.AND P0, PT, R8, RZ, PT ;  /* 0x000000ff0800720c */ /* 0x004fc80003f05070 */
[----:B------:R-:W-:-:S13]  /*0b00*/  ISETP.NE.AND.EX P0, PT, R9, RZ, PT, P0 ;  /* 0x000000ff0900720c */ /* 0x000fda0003f05300 */
[----:B------:R-:W-:Y:S05]  /*0b10*/  @!P0 BRA `(.L_x_8) ;  /* 0x0000000000088947 */ /* 0x000fea0003800000 */
[----:B-1----:R0:W5:Y:S01]  /*0b20*/  LD.E R155, desc[UR36][R8.64] ;  /* 0x00000024089b7980 */ /* 0x002162000c101900 */
[----:B------:R-:W-:Y:S05]  /*0b30*/  BRA `(.L_x_9) ;  /* 0x0000000000247947 */ /* 0x000fea0003800000 */
.L_x_8:
[----:B------:R-:W-:Y:S02]  /*0b40*/  ULDC.64 UR4, c[0x0][0x590] ;  /* 0x0001640000047ab9 */ /* 0x000fe40000000a00 */
[----:B------:R-:W-:-:S04]  /*0b50*/  ISETP.NE.U32.AND P0, PT, RZ, UR4, PT ;  /* 0x00000004ff007c0c */ /* 0x000fc8000bf05070 */
[----:B------:R-:W-:-:S13]  /*0b60*/  ISETP.NE.AND.EX P0, PT, RZ, UR5, PT, P0 ;  /* 0x00000005ff007c0c */ /* 0x000fda000bf05300 */
[----:B------:R-:W-:Y:S05]  /*0b70*/  @!P0 BRA `(.L_x_10) ;  /* 0x00000000000c8947 */ /* 0x000fea0003800000 */
[----:B0-----:R-:W1:Y:S02]  /*0b80*/  LDC.64 R8, c[0x0][0x590] ;  /* 0x00016400ff087b82 */ /* 0x001e640000000a00 */
[----:B-1----:R1:W5:Y:S01]  /*0b90*/  LDG.E R155, desc[UR36][R8.64] ;  /* 0x00000024089b7981 */ /* 0x002362000c1e1900 */
[----:B------:R-:W-:Y:S05]  /*0ba0*/  BRA `(.L_x_9) ;  /* 0x0000000000087947 */ /* 0x000fea0003800000 */
.L_x_10:
[----:B------:R-:W-:Y:S02]  /*0bb0*/  ULDC UR4, c[0x0][0x584] ;  /* 0x0001610000047ab9 */ /* 0x000fe40000000800 */
[----:B-1----:R-:W-:-:S07]  /*0bc0*/  IMAD.U32 R155, RZ, RZ, UR4 ;  /* 0x00000004ff9b7e24 */ /* 0x002fce000f8e00ff */
.L_x_9:
[----:B------:R-:W2:Y:S01]  /*0bd0*/  LDC R2, c[0x0][0x65c] ;  /* 0x00019700ff027b82 */ /* 0x000ea20000000800 */
[----:B------:R-:W-:Y:S01]  /*0be0*/  ULDC UR6, c[0x0][0x28c] ;  /* 0x0000a30000067ab9 */ /* 0x000fe20000000800 */
[----:B------:R-:W-:Y:S01]  /*0bf0*/  ISETP.NE.AND P0, PT, R10, 0x2, PT ;  /* 0x000000020a00780c */ /* 0x000fe20003f05270 */
[----:B------:R-:W-:Y:S01]  /*0c00*/  UIADD3 UR6, UR6, 0x3f, URZ ;  /* 0x0000003f06067890 */ /* 0x000fe2000fffe03f */
[----:B01----:R-:W-:Y:S01]  /*0c10*/  IMAD.U32 R8, RZ, RZ, UR12 ;  /* 0x0000000cff087e24 */ /* 0x003fe2000f8e00ff */
[----:B------:R-:W-:Y:S01]  /*0c20*/  UMOV UR38, URZ ;  /* 0x0000003f00267c82 */ /* 0x000fe20008000000 */
[----:B------:R-:W-:Y:S01]  /*0c30*/  IMAD.MOV.U32 R9, RZ, RZ, RZ ;  /* 0x000000ffff097224 */ /* 0x000fe200078e00ff */
[----:B------:R-:W-:Y:S01]  /*0c40*/  USHF.R.S32.HI UR7, URZ, 0x1f, UR6 ;  /* 0x0000001f3f077899 */ /* 0x000fe20008011406 */
[----:B------:R-:W-:Y:S01]  /*0c50*/  UMOV UR39, URZ ;  /* 0x0000003f00277c82 */ /* 0x000fe20008000000 */
[----:B------:R-:W-:Y:S02]  /*0c60*/  ULDC.64 UR8, c[0x0][0x650] ;  /* 0x0001940000087ab9 */ /* 0x000fe40000000a00 */
[----:B------:R-:W-:-:S04]  /*0c70*/  ULEA.HI UR7, UR7, UR6, URZ, 0x6 ;  /* 0x0000000607077291 */ /* 0x000fc8000f8f303f */
[----:B------:R-:W-:Y:S01]  /*0c80*/  USHF.R.S32.HI UR40, URZ, 0x6, UR7 ;  /* 0x000000063f287899 */ /* 0x000fe20008011407 */
[----:B--2---:R-:W-:-:S13]  /*0c90*/  ISETP.NE.AND P1, PT, R2, 0x1, PT ;  /* 0x000000010200780c */ /* 0x004fda0003f25270 */
[----:B------:R-:W0:Y:S01]  /*0ca0*/  @P1 LDC R19, c[0x0][0x10] ;  /* 0x00000400ff131b82 */ /* 0x000e220000000800 */
[----:B------:R-:W-:Y:S02]  /*0cb0*/  @P1 IMAD.MOV.U32 R7, RZ, RZ, RZ ;  /* 0x000000ffff071224 */ /* 0x000fe400078e00ff */
[----:B------:R-:W-:-:S05]  /*0cc0*/  @P1 IMAD.MOV.U32 R17, RZ, RZ, RZ ;  /* 0x000000ffff111224 */ /* 0x000fca00078e00ff */
[----:B------:R-:W1:Y:S01]  /*0cd0*/  @!P1 LDC R11, c[0x0][0xc] ;  /* 0x00000300ff0b9b82 */ /* 0x000e620000000800 */
[----:B------:R-:W-:Y:S01]  /*0ce0*/  ULDC UR4, c[0x0][0xc] ;  /* 0x0000030000047ab9 */ /* 0x000fe20000000800 */
[----:B------:R-:W-:Y:S02]  /*0cf0*/  ULDC UR5, c[0x0][0x10] ;  /* 0x0000040000057ab9 */ /* 0x000fe40000000800 */
[----:B------:R-:W-:-:S04]  /*0d00*/  UIMAD.WIDE.U32 UR4, UR4, UR5, URZ ;  /* 0x00000005040472a5 */ /* 0x000fc8000f8e003f */
[----:B------:R-:W2:Y:S01]  /*0d10*/  LDC R2, c[0x0][0x14] ;  /* 0x00000500ff027b82 */ /* 0x000ea20000000800 */
[----:B0-----:R-:W-:-:S04]  /*0d20*/  @P1 IMAD.WIDE.U32 R18, R19, UR12, R6 ;  /* 0x0000000c13121c25 */ /* 0x001fc8000f8e0006 */
[----:B------:R-:W-:Y:S02]  /*0d30*/  @P1 IMAD.IADD R17, R19, 0x1, R17 ;  /* 0x0000000113111824 */ /* 0x000fe400078e0211 */
[----:B-1----:R-:W-:-:S04]  /*0d40*/  @!P1 IMAD.WIDE.U32 R8, R6, R11, R8 ;  /* 0x0000000b06089225 */ /* 0x002fc800078e0008 */
[----:B------:R-:W-:Y:S02]  /*0d50*/  @!P1 IMAD.MOV.U32 R18, RZ, RZ, R8 ;  /* 0x000000ffff129224 */ /* 0x000fe400078e0008 */
[----:B------:R-:W-:Y:S02]  /*0d60*/  @!P1 IMAD.MOV.U32 R17, RZ, RZ, R9 ;  /* 0x000000ffff119224 */ /* 0x000fe400078e0009 */
[----:B--2---:R-:W-:-:S04]  /*0d70*/  IMAD.WIDE.U32 R12, R2, UR4, RZ ;  /* 0x00000004020c7c25 */ /* 0x004fc8000f8e00ff */
[----:B------:R-:W-:Y:S01]  /*0d80*/  IMAD R23, R2, UR5, RZ ;  /* 0x0000000502177c24 */ /* 0x000fe2000f8e02ff */
[----:B------:R0:W-:Y:S03]  /*0d90*/  STL.64 [R1], R12 ;  /* 0x0000000c01007387 */ /* 0x0001e60000100a00 */
[----:B------:R-:W-:Y:S01]  /*0da0*/  IMAD.IADD R23, R13, 0x1, R23 ;  /* 0x000000010d177824 */ /* 0x000fe200078e0217 */
[----:B------:R-:W-:Y:S06]  /*0db0*/  @P0 BRA `(.L_x_11) ;  /* 0x0000000000200947 */ /* 0x000fec0003800000 */
[----:B------:R-:W-:Y:S01]  /*0dc0*/  UISETP.GE.U32.AND UP0, UPT, UR40, 0x3, UPT ;  /* 0x000000032800788c */ /* 0x000fe2000bf06070 */
[----:B------:R-:W-:Y:S01]  /*0dd0*/  IADD3 R18, P0, R18, R12, RZ ;  /* 0x0000000c12127210 */ /* 0x000fe20007f1e0ff */
[----:B------:R-:W-:Y:S01]  /*0de0*/  UIMAD.WIDE.U32 UR4, UR40, -0x55555555, URZ ;  /* 0xaaaaaaab280478a5 */ /* 0x000fe2000f8e003f */
[----:B------:R-:W-:-:S03]  /*0df0*/  UMOV UR39, URZ ;  /* 0x0000003f00277c82 */ /* 0x000fc60008000000 */
[----:B------:R-:W-:Y:S01]  /*0e00*/  USHF.R.U32.HI UR4, URZ, 0x1, UR5 ;  /* 0x000000013f047899 */ /* 0x000fe20008011605 */
[----:B------:R-:W-:-:S03]  /*0e10*/  IMAD.X R17, R23, 0x1, R17, P0 ;  /* 0x0000000117117824 */ /* 0x000fc600000e0611 */
[----:B------:R-:W-:Y:S02]  /*0e20*/  UIMAD UR38, UR4, -0x3, UR40 ;  /* 0xfffffffd042678a4 */ /* 0x000fe4000f8e0228 */
[----:B------:R-:W-:-:S12]  /*0e30*/  @UP0 ULOP3.LUT UR39, UR4, 0x1, URZ, 0xc0, !UPT ;  /* 0x0000000104270892 */ /* 0x000fd8000f8ec03f */
.L_x_11:
[----:B------:R-:W-:Y:S01]  /*0e40*/  ISETP.GE.U32.AND P0, PT, R18, UR8, PT ;  /* 0x0000000812007c0c */ /* 0x000fe2000bf06070 */
[----:B------:R-:W-:Y:S01]  /*0e50*/  IMAD.MOV.U32 R19, RZ, RZ, -0x1 ;  /* 0xffffffffff137424 */ /* 0x000fe200078e00ff */
[----:B------:R-:W-:Y:S01]  /*0e60*/  PRMT R8, RZ, 0x7610, R8 ;  /* 0x00007610ff087816 */ /* 0x000fe20000000008 */
[----:B------:R-:W-:Y:S01]  /*0e70*/  IMAD.MOV.U32 R22, RZ, RZ, -0x1 ;  /* 0xffffffffff167424 */ /* 0x000fe200078e00ff */
[----:B------:R-:W-:Y:S01]  /*0e80*/  ISETP.GE.U32.AND.EX P0, PT, R17, UR9, PT, P0 ;  /* 0x0000000911007c0c */ /* 0x000fe2000bf06100 */
[----:B------:R-:W-:-:S12]  /*0e90*/  IMAD.MOV.U32 R2, RZ, RZ, -0x1 ;  /* 0xffffffffff027424 */ /* 0x000fd800078e00ff */
[----:B------:R-:W-:Y:S05]  /*0ea0*/  @P0 BRA `(.L_x_12) ;  /* 0x00000004002c0947 */ /* 0x000fea0003800000 */
[----:B------:R-:W1:Y:S01]  /*0eb0*/  LDC.64 R26, c[0x0][0x628] ;  /* 0x00018a00ff1a7b82 */ /* 0x000e620000000a00 */
[----:B------:R-:W-:Y:S02]  /*0ec0*/  IMAD.MOV.U32 R8, RZ, RZ, R18 ;  /* 0x000000ffff087224 */ /* 0x000fe400078e0012 */
[----:B------:R-:W-:-:S05]  /*0ed0*/  IMAD.MOV.U32 R9, RZ, RZ, R17 ;  /* 0x000000ffff097224 */ /* 0x000fca00078e0011 */
[----:B------:R-:W2:Y:S08]  /*0ee0*/  LDC R2, c[0x0][0x630] ;  /* 0x00018c00ff027b82 */ /* 0x000eb00000000800 */
[----:B------:R-:W3:Y:S01]  /*0ef0*/  LDC.64 R28, c[0x0][0x620] ;  /* 0x00018800ff1c7b82 */ /* 0x000ee20000000a00 */
[----:B-1----:R-:W-:-:S04]  /*0f00*/  ISETP.NE.U32.AND P0, PT, R26, RZ, PT ;  /* 0x000000ff1a00720c */ /* 0x002fc80003f05070 */
[----:B------:R-:W-:-:S13]  /*0f10*/  ISETP.NE.AND.EX P0, PT, R27, RZ, PT, P0 ;  /* 0x000000ff1b00720c */ /* 0x000fda0003f05300 */
[----:B--23--:R-:W-:Y:S05]  /*0f20*/  @!P0 BRA `(.L_x_13) ;  /* 0x0000000000288947 */ /* 0x00cfea0003800000 */
[----:B0-----:R-:W0:Y:S02]  /*0f30*/  LDC R13, c[0x0][0x634] ;  /* 0x00018d00ff0d7b82 */ /* 0x001e240000000800 */
[----:B0-----:R-:W-:-:S05]  /*0f40*/  IADD3 R13, P0, R18, R13, RZ ;  /* 0x0000000d120d7210 */ /* 0x001fca0007f1e0ff */
[----:B------:R-:W-:-:S04]  /*0f50*/  IMAD.X R15, RZ, RZ, R17, P0 ;  /* 0x000000ffff0f7224 */ /* 0x000fc800000e0611 */
[----:B------:R-:W-:-:S04]  /*0f60*/  IMAD.WIDE.U32 R8, R15, R26, RZ ;  /* 0x0000001a0f087225 */ /* 0x000fc800078e00ff */
[----:B------:R-:W-:-:S04]  /*0f70*/  IMAD.WIDE.U32 R10, P0, R13, R27, R8 ;  /* 0x0000001b0d0a7225 */ /* 0x000fc80007800008 */
[----:B------:R-:W-:-:S04]  /*0f80*/  IMAD.WIDE.U32 R8, R13, R26, RZ ;  /* 0x0000001a0d087225 */ /* 0x000fc800078e00ff */
[----:B------:R-:W-:Y:S01]  /*0f90*/  IMAD.X R13, RZ, RZ, RZ, P0 ;  /* 0x000000ffff0d7224 */ /* 0x000fe200000e06ff */
[----:B------:R-:W-:Y:S01]  /*0fa0*/  IADD3 RZ, P0, R9, R10, RZ ;  /* 0x0000000a09ff7210 */ /* 0x000fe20007f1e0ff */
[----:B------:R-:W-:-:S04]  /*0fb0*/  IMAD.MOV.U32 R12, RZ, RZ, R11 ;  /* 0x000000ffff0c7224 */ /* 0x000fc800078e000b */
[----:B------:R-:W-:-:S08]  /*0fc0*/  IMAD.WIDE.U32.X R8, R15, R27, R12, P0 ;  /* 0x0000001b0f087225 */ /* 0x000fd000000e040c */
.L_x_13:
[----:B------:R-:W1:Y:S01]  /*0fd0*/  LDC.64 R32, c[0x0][0x640] ;  /* 0x00019000ff207b82 */ /* 0x000e620000000a00 */
[-C--:B------:R-:W-:Y:S01]  /*0fe0*/  SHF.R.U64 R30, R8, R2.reuse, R9 ;  /* 0x00000002081e7219 */ /* 0x080fe20000001209 */
[----:B------:R-:W-:Y:S01]  /*0ff0*/  IMAD.MOV.U32 R19, RZ, RZ, R17 ;  /* 0x000000ffff137224 */ /* 0x000fe200078e0011 */
[----:B------:R-:W-:Y:S01]  /*1000*/  SHF.R.U32.HI R2, RZ, R2, R9 ;  /* 0x00000002ff027219 */ /* 0x000fe20000011609 */
[----:B------:R-:W-:Y:S01]  /*1010*/  IMAD.MOV.U32 R26, RZ, RZ, 0x1 ;  /* 0x00000001ff1a7424 */ /* 0x000fe200078e00ff */
[----:B------:R-:W-:-:S03]  /*1020*/  IADD3 R11, P0, RZ, -R30, RZ ;  /* 0x8000001eff0b7210 */ /* 0x000fc60007f1e0ff */
[----:B------:R-:W2:Y:S02]  /*1030*/  LDC R10, c[0x0][0x618] ;  /* 0x00018600ff0a7b82 */ /* 0x000ea40000000800 */
[----:B------:R-:W-:-:S04]  /*1040*/  IMAD.X R9, RZ, RZ, ~R2, P0 ;  /* 0x000000ffff097224 */ /* 0x000fc800000e0e02 */
[-C--:B------:R-:W-:Y:S02]  /*1050*/  IMAD R2, R9, R28.reuse, RZ ;  /* 0x0000001c09027224 */ /* 0x080fe400078e02ff */
[----:B0-----:R-:W0:Y:S01]  /*1060*/  LDC R13, c[0x0][0x608] ;  /* 0x00018200ff0d7b82 */ /* 0x001e220000000800 */
[----:B------:R-:W-:-:S04]  /*1070*/  IMAD.WIDE.U32 R8, R11, R28, R18 ;  /* 0x0000001c0b087225 */ /* 0x000fc800078e0012 */
[----:B------:R-:W-:Y:S02]  /*1080*/  IMAD R11, R11, R29, R2 ;  /* 0x0000001d0b0b7224 */ /* 0x000fe400078e0202 */
[----:B------:R-:W-:Y:S01]  /*1090*/  IMAD.MOV.U32 R2, RZ, RZ, -0x1 ;  /* 0xffffffffff027424 */ /* 0x000fe200078e00ff */
[----:B------:R-:W3:Y:S01]  /*10a0*/  LDC R31, c[0x0][0x658] ;  /* 0x00019600ff1f7b82 */ /* 0x000ee20000000800 */
[----:B------:R-:W-:Y:S01]  /*10b0*/  IMAD.IADD R9, R9, 0x1, R11 ;  /* 0x0000000109097824 */ /* 0x000fe200078e020b */
[----:B-1----:R-:W-:-:S04]  /*10c0*/  ISETP.NE.U32.AND P0, PT, R32, RZ, PT ;  /* 0x000000ff2000720c */ /* 0x002fc80003f05070 */
[----:B------:R-:W-:Y:S02]  /*10d0*/  ISETP.NE.AND.EX P0, PT, R33, RZ, PT, P0 ;  /* 0x000000ff2100720c */ /* 0x000fe40003f05300 */
[----:B------:R-:W1:Y:S01]  /*10e0*/  LDC R29, c[0x0][0x600] ;  /* 0x00018000ff1d7b82 */ /* 0x000e620000000800 */
[-CC-:B--2---:R-:W-:Y:S02]  /*10f0*/  SHF.R.U64 R27, R8, R10.reuse, R9.reuse ;  /* 0x0000000a081b7219 */ /* 0x184fe40000001209 */
[----:B------:R-:W-:-:S05]  /*1100*/  SHF.R.U32.HI R8, RZ, R10, R9 ;  /* 0x0000000aff087219 */ /* 0x000fca0000011609 */
[----:B------:R-:W2:Y:S01]  /*1110*/  LDC R22, c[0x0][0x648] ;  /* 0x00019200ff167b82 */ /* 0x000ea20000000800 */
[-CC-:B0-----:R-:W-:Y:S02]  /*1120*/  SHF.R.U64 R34, R27, R13.reuse, R8.reuse ;  /* 0x0000000d1b227219 */ /* 0x181fe40000001208 */
[----:B------:R-:W-:-:S05]  /*1130*/  SHF.R.U32.HI R8, RZ, R13, R8 ;  /* 0x0000000dff087219 */ /* 0x000fca0000011608 */
[----:B------:R-:W0:Y:S01]  /*1140*/  LDC R24, c[0x0][0x638] ;  /* 0x00018e00ff187b82 */ /* 0x000e220000000800 */
[-CC-:B---3--:R-:W-:Y:S02]  /*1150*/  SHF.R.U64 R36, R34, R31.reuse, R8.reuse ;  /* 0x0000001f22247219 */ /* 0x188fe40000001208 */
[-C--:B------:R-:W-:Y:S02]  /*1160*/  SHF.L.U32 R2, R2, R31.reuse, RZ ;  /* 0x0000001f02027219 */ /* 0x080fe400000006ff */
[----:B------:R-:W-:Y:S01]  /*1170*/  SHF.R.U32.HI R9, RZ, R31, R8 ;  /* 0x0000001fff097219 */ /* 0x000fe20000011608 */
[----:B------:R-:W-:Y:S01]  /*1180*/  IMAD.MOV.U32 R8, RZ, RZ, R36 ;  /* 0x000000ffff087224 */ /* 0x000fe200078e0024 */
[----:B------:R-:W-:Y:S01]  /*1190*/  LOP3.LUT R15, RZ, R2, RZ, 0x33, !PT ;  /* 0x00000002ff0f7212 */ /* 0x000fe200078e33ff */
[----:B------:R-:W3:Y:S01]  /*11a0*/  LDC R28, c[0x0][0x610] ;  /* 0x00018400ff1c7b82 */ /* 0x000ee20000000800 */
[----:B------:R-:W-:Y:S05]  /*11b0*/  @!P0 BRA `(.L_x_14) ;  /* 0x0000000000288947 */ /* 0x000fea0003800000 */
[----:B------:R-:W4:Y:S02]  /*11c0*/  LDC R13, c[0x0][0x64c] ;  /* 0x00019300ff0d7b82 */ /* 0x000f240000000800 */
[----:B----4-:R-:W-:-:S05]  /*11d0*/  IADD3 R13, P0, R36, R13, RZ ;  /* 0x0000000d240d7210 */ /* 0x010fca0007f1e0ff */
        /* <DEDUP_REMOVED lines=8> */
.L_x_14:
[----:B--2---:R-:W-:Y:S01]  /*1260*/  SHF.R.U64 R7, R8, R22, R9 ;  /* 0x0000001608077219 */ /* 0x004fe20000001209 */
[----:B-1----:R-:W-:Y:S01]  /*1270*/  VIADD R8, R29, 0xffffffff ;  /* 0xffffffff1d087836 */ /* 0x002fe20000000000 */
[----:B------:R-:W-:Y:S01]  /*1280*/  SHF.L.U32 R2, R26, R31, RZ ;  /* 0x0000001f1a027219 */ /* 0x000fe200000006ff */
[----:B------:R-:W-:Y:S01]  /*1290*/  @P1 IMAD R21, R25, R20, R6 ;  /* 0x0000001419151224 */ /* 0x000fe200078e0206 */
[----:B------:R-:W-:Y:S01]  /*12a0*/  LOP3.LUT R15, R34, R15, RZ, 0xc0, !PT ;  /* 0x0000000f220f7212 */ /* 0x000fe200078ec0ff */
[----:B------:R-:W-:Y:S01]  /*12b0*/  IMAD.MOV R9, RZ, RZ, -R7 ;  /* 0x000000ffff097224 */ /* 0x000fe200078e0a07 */
[----:B------:R-:W-:-:S03]  /*12c0*/  LOP3.LUT R8, R27, R8, RZ, 0xc0, !PT ;  /* 0x000000081b087212 */ /* 0x000fc600078ec0ff */
[----:B------:R-:W-:Y:S02]  /*12d0*/  IMAD R6, R2, R7, R15 ;  /* 0x0000000702067224 */ /* 0x000fe400078e020f */
[----:B0-----:R-:W-:Y:S02]  /*12e0*/  IMAD R2, R9, R24, R36 ;  /* 0x0000001809027224 */ /* 0x001fe400078e0224 */
[----:B---3--:R-:W-:Y:S02]  /*12f0*/  IMAD R19, R6, R28, R21 ;  /* 0x0000001c06137224 */ /* 0x008fe400078e0215 */
[----:B------:R-:W-:Y:S02]  /*1300*/  IMAD R2, R2, R29, R8 ;  /* 0x0000001d02027224 */ /* 0x000fe400078e0208 */
[----:B------:R-:W-:-:S03]  /*1310*/  IMAD.MOV.U32 R6, RZ, RZ, 0x1 ;  /* 0x00000001ff067424 */ /* 0x000fc600078e00ff */
[----:B------:R-:W-:Y:S02]  /*1320*/  SEL R22, R2, R19, !P1 ;  /* 0x0000001302167207 */ /* 0x000fe40004800000 */
[----:B------:R-:W-:Y:S01]  /*1330*/  SEL R19, R19, R2, !P1 ;  /* 0x0000000213137207 */ /* 0x000fe20004800000 */
[----:B------:R-:W-:Y:S01]  /*1340*/  IMAD.MOV.U32 R2, RZ, RZ, R30 ;  /* 0x000000ffff027224 */ /* 0x000fe200078e001e */
[----:B------:R-:W-:-:S07]  /*1350*/  PRMT R8, R6, 0x7610, R8 ;  /* 0x0000761006087816 */ /* 0x000fce0000000008 */
.L_x_12:
[----:B------:R-:W-:Y:S05]  /*1360*/  @!P2 BRA `(.L_x_15) ;  /* 0x00000000000ca947 */ /* 0x000fea0003800000 */
[----:B------:R-:W-:Y:S01]  /*1370*/  UCGABAR_WAIT ;  /* 0x0000000000007dc7 */ /* 0x000fe20008000000 */
[----:B------:R-:W-:Y:S01]  /*1380*/  CCTL.IVALL ;  /* 0x00000000ff00798f */ /* 0x000fe20002000000 */
[----:B------:R-:W-:Y:S05]  /*1390*/  BRA `(.L_x_16) ;  /* 0x0000000000047947 */ /* 0x000fea0003800000 */
.L_x_15:
[----:B------:R-:W-:Y:S06]  /*13a0*/  BAR.SYNC.DEFER_BLOCKING 0x0 ;  /* 0x0000000000007b1d */ /* 0x000fec0000010000 */
.L_x_16:
[----:B------:R-:W-:Y:S05]  /*13b0*/  @!P4 BRA `(.L_x_17) ;  /* 0x000000940088c947 */ /* 0x000fea0003800000 */
[----:B------:R-:W-:-:S13]  /*13c0*/  ISETP.GT.U32.AND P0, PT, R35, 0x1, PT ;  /* 0x000000012300780c */ /* 0x000fda0003f04070 */
[----:B------:R-:W-:Y:S05]  /*13d0*/  @P0 EXIT ;  /* 0x000000000000094d */ /* 0x000fea0003800000 */
.L_x_18:
[----:B------:R-:W-:-:S08]  /*13e0*/  NOP ;  /* 0x0000000000007918 */ /* 0x000fd00000000000 */
[----:B------:R-:W1:Y:S02]  /*13f0*/  USETMAXREG.TRY_ALLOC.CTAPOOL UP0, 0xe8 ;  /* 0x000000e8000079c8 */ /* 0x000e640008000600 */
[----:B-1----:R-:W-:-:S13]  /*1400*/  PLOP3.LUT P0, PT, PT, PT, UP0, 0x80, 0x0 ;  /* 0x000000000000781c */ /* 0x002fda0003f0f008 */
[----:B------:R-:W-:Y:S05]  /*1410*/  @!P0 BRA `(.L_x_18) ;  /* 0xfffffffc00f08947 */ /* 0x000fea000383ffff */
[----:B------:R-:W-:-:S13]  /*1420*/  LOP3.LUT P0, RZ, R8, 0xff, RZ, 0xc0, !PT ;  /* 0x000000ff08ff7812 */ /* 0x000fda000780c0ff */
[----:B------:R-:W-:Y:S05]  /*1430*/  @!P0 EXIT ;  /* 0x000000000000894d */ /* 0x000fea0003800000 */
[----:B------:R-:W1:Y:S01]  /*1440*/  S2UR UR4, SR_CgaCtaId ;  /* 0x00000000000479c3 */ /* 0x000e620000008800 */
[----:B------:R-:W-:Y:S01]  /*1450*/  VIADD R14, R14, 0xffffffff ;  /* 0xffffffff0e0e7836 */ /* 0x000fe20000000000 */
[CC--:B------:R-:W-:Y:S01]  /*1460*/  LEA.HI R4, R0.reuse, R3.reuse, RZ, 0x2 ;  /* 0x0000000300047211 */ /* 0x0c0fe200078f10ff */
[----:B------:R-:W-:Y:S01]  /*1470*/  UMOV UR41, 0x400 ;  /* 0x0000040000297882 */ /* 0x000fe20000000000 */
[----:B------:R-:W-:Y:S01]  /*1480*/  LEA.HI R0, R0, R3, RZ, 0x5 ;  /* 0x0000000300007211 */ /* 0x000fe200078f28ff */
[----:B------:R-:W-:Y:S01]  /*1490*/  UISETP.LT.AND UP0, UPT, UR40, 0x1, UPT ;  /* 0x000000012800788c */ /* 0x000fe2000bf01270 */
[----:B------:R-:W-:Y:S01]  /*14a0*/  R2UR UR42, R14 ;  /* 0x000000000e2a72ca */ /* 0x000fe200000e0000 */
[----:B------:R-:W-:Y:S01]  /*14b0*/  USHF.L.U32 UR44, UR40, 0x1, URZ ;  /* 0x00000001282c7899 */ /* 0x000fe2000800063f */
[--C-:B------:R-:W-:Y:S01]  /*14c0*/  SHF.R.S32.HI R156, RZ, 0x2, R4.reuse ;  /* 0x00000002ff9c7819 */ /* 0x100fe20000011404 */
[----:B------:R-:W-:Y:S01]  /*14d0*/  USEL UR43, UR40, 0x1, UP0 ;  /* 0x00000001282b7887 */ /* 0x000fe20008000000 */
[----:B------:R-:W-:-:S02]  /*14e0*/  SHF.R.S32.HI R5, RZ, 0x1f, R4 ;  /* 0x0000001fff057819 */ /* 0x000fc40000011404 */
[----:B------:R-:W-:Y:S01]  /*14f0*/  LOP3.LUT R158, R4, 0xfffffffc, RZ, 0xc0, !PT ;  /* 0xfffffffc049e7812 */ /* 0x000fe200078ec0ff */
[----:B------:R-:W-:Y:S01]  /*1500*/  UIADD3 UR43, -UR43, UR40, URZ ;  /* 0x000000282b2b7290 */ /* 0x000fe2000fffe13f */
[----:B------:R-:W-:Y:S02]  /*1510*/  LEA.HI R5, R5, R156, RZ, 0x3 ;  /* 0x0000009c05057211 */ /* 0x000fe400078f18ff */
[----:B------:R-:W-:Y:S01]  /*1520*/  ISETP.NE.AND P0, PT, R14, RZ, PT ;  /* 0x000000ff0e00720c */ /* 0x000fe20003f05270 */
[----:B------:R-:W-:Y:S01]  /*1530*/  IMAD.IADD R158, R3, 0x1, -R158 ;  /* 0x00000001039e7824 */ /* 0x000fe200078e0a9e */
[----:B------:R-:W-:Y:S01]  /*1540*/  LOP3.LUT R5, R5, 0xfffffff8, RZ, 0xc0, !PT ;  /* 0xfffffff805057812 */ /* 0x000fe200078ec0ff */
[----:B------:R-:W-:Y:S01]  /*1550*/  USHF.L.U32 UR42, UR42, 0x3, URZ ;  /* 0x000000032a2a7899 */ /* 0x000fe2000800063f */
[----:B------:R-:W-:Y:S02]  /*1560*/  LOP3.LUT R176, R16, 0x1, RZ, 0xfc, !PT ;  /* 0x0000000110b07812 */ /* 0x000fe400078efcff */
[----:B------:R-:W-:Y:S01]  /*1570*/  SEL R177, RZ, 0x1, P0 ;  /* 0x00000001ffb17807 */ /* 0x000fe20000000000 */
[----:B------:R-:W-:Y:S01]  /*1580*/  IMAD.IADD R156, R156, 0x1, -R5 ;  /* 0x000000019c9c7824 */ /* 0x000fe200078e0a05 */
[----:B-1----:R-:W-:Y:S01]  /*1590*/  ULEA UR41, UR4, UR41, 0x18 ;  /* 0x0000002904297291 */ /* 0x002fe2000f8ec03f */
[----:B------:R-:W-:Y:S01]  /*15a0*/  SHF.R.S32.HI R5, RZ, 0x5, R0 ;  /* 0x00000005ff057819 */ /* 0x000fe20000011400 */
[----:B------:R-:W-:Y:S01]  /*15b0*/  IMAD.U32 R160, RZ, RZ, UR42 ;  /* 0x0000002affa07e24 */ /* 0x000fe2000f8e00ff */
[----:B------:R-:W-:Y:S01]  /*15c0*/  ULDC UR4, c[0x0][0x284] ;  /* 0x0000a10000047ab9 */ /* 0x000fe20000000800 */
[----:B------:R-:W-:Y:S01]  /*15d0*/  UIADD3 UR45, UR41, 0x40, URZ ;  /* 0x00000040292d7890 */ /* 0x000fe2000fffe03f */
[--C-:B------:R-:W-:Y:S01]  /*15e0*/  SHF.R.S32.HI R157, RZ, 0x1f, R156.reuse ;  /* 0x0000001fff9d7819 */ /* 0x100fe2000001149c */
[----:B------:R-:W-:Y:S01]  /*15f0*/  IMAD R163, R5, -0x10, -R156 ;  /* 0xfffffff005a37824 */ /* 0x000fe200078e0a9c */
[----:B------:R-:W-:-:S02]  /*1600*/  LOP3.LUT R162, R160, 0x8, RZ, 0xc0, !PT ;  /* 0x00000008a0a27812 */ /* 0x000fc400078ec0ff */
[----:B------:R-:W-:Y:S01]  /*1610*/  LOP3.LUT R160, R160, 0x8, RZ, 0xc, !PT ;  /* 0x00000008a0a07812 */ /* 0x000fe200078e0cff */
[----:B------:R-:W-:Y:S01]  /*1620*/  IMAD.U32 R159, RZ, RZ, UR45 ;  /* 0x0000002dff9f7e24 */ /* 0x000fe2000f8e00ff */
[----:B------:R-:W-:Y:S01]  /*1630*/  LOP3.LUT R162, R162, 0x18, RZ, 0x3c, !PT ;  /* 0x00000018a2a27812 */ /* 0x000fe200078e3cff */
[----:B------:R-:W-:-:S04]  /*1640*/  IMAD.WIDE R156, R5, 0x10, R156 ;  /* 0x00000010059c7825 */ /* 0x000fc800078e029c */
[----:B------:R-:W-:Y:S02]  /*1650*/  VIADD R161, R159, UR42 ;  /* 0x0000002a9fa17c36 */ /* 0x000fe40008000000 */
[----:B------:R-:W-:-:S07]  /*1660*/  VIADD R163, R163, UR4 ;  /* 0x00000004a3a37c36 */ /* 0x000fce0008000000 */
.L_x_294:
[----:B------:R-:W-:Y:S01]  /*1670*/  SHF.L.U32 R0, R177, 0x1f, RZ ;  /* 0x0000001fb1007819 */ /* 0x000fe200000006ff */
[----:B------:R-:W-:Y:S02]  /*1680*/  ULDC UR4, c[0x0][0x28c] ;  /* 0x0000a30000047ab9 */ /* 0x000fe40000000800 */
[----:B------:R-:W-:Y:S01]  /*1690*/  ISETP.LT.AND P1, PT, RZ, UR4, PT ;  /* 0x00000004ff007c0c */ /* 0x000fe2000bf21270 */
[----:B------:R-:W1:Y:S02]  /*16a0*/  SYNCS.PHASECHK.TRANS64.TRYWAIT P0, [R159+UR42], R0 ;  /* 0x000000009f0075a7 */ /* 0x000e64000800016a */
[----:B01-34-:R-:W-:Y:S10]  /*16b0*/  @!P0 BRA `(.L_x_19) ;  /* 0x000000a400288947 */ /* 0x01bff40003800000 */
.L_x_315:
[----:B------:R-:W-:Y:S05]  /*16c0*/  @P1 BRA `(.L_x_20) ;  /* 0x0000000000401947 */ /* 0x000fea0003800000 */
[----:B-1----:R-:W-:Y:S01]  /*16d0*/  MOV R0, 0x0 ;  /* 0x0000000000007802 */ /* 0x002fe20000000f00 */
[----:B------:R-:W-:Y:S01]  /*16e0*/  ULDC.64 UR4, c[0x4][0x68] ;  /* 0x01001a0000047ab9 */ /* 0x000fe20000000a00 */
[----:B------:R-:W-:Y:S01]  /*16f0*/  ULDC.64 UR6, c[0x4][0x8] ;  /* 0x0100020000067ab9 */ /* 0x000fe20000000a00 */
[----:B------:R-:W-:Y:S01]  /*1700*/  IMAD.U32 R4, RZ, RZ, UR4 ;  /* 0x00000004ff047e24 */ /* 0x000fe2000f8e00ff */
[----:B------:R1:W2:Y:S01]  /*1710*/  LDC.64 R14, c[0x4][R0] ;  /* 0x01000000000e7b82 */ /* 0x0002a20000000a00 */
[----:B------:R-:W-:Y:S01]  /*1720*/  IMAD.U32 R5, RZ, RZ, UR5 ;  /* 0x00000005ff057e24 */ /* 0x000fe2000f8e00ff */
[----:B------:R-:W-:Y:S01]  /*1730*/  ULDC.64 UR4, c[0x4][0x70] ;  /* 0x01001c0000047ab9 */ /* 0x000fe20000000a00 */
[----:B------:R-:W-:Y:S02]  /*1740*/  IMAD.U32 R10, RZ, RZ, UR6 ;  /* 0x00000006ff0a7e24 */ /* 0x000fe4000f8e00ff */
[----:B------:R-:W-:Y:S02]  /*1750*/  IMAD.U32 R6, RZ, RZ, UR4 ;  /* 0x00000004ff067e24 */ /* 0x000fe4000f8e00ff */
[----:B------:R-:W-:-:S02]  /*1760*/  IMAD.U32 R7, RZ, RZ, UR5 ;  /* 0x00000005ff077e24 */ /* 0x000fc4000f8e00ff */
[----:B------:R-:W-:Y:S02]  /*1770*/  IMAD.U32 R11, RZ, RZ, UR7 ;  /* 0x00000007ff0b7e24 */ /* 0x000fe4000f8e00ff */
[----:B------:R-:W-:Y:S02]  /*1780*/  IMAD.MOV.U32 R8, RZ, RZ, 0x1e1 ;  /* 0x000001e1ff087424 */ /* 0x000fe400078e00ff */
[----:B0-----:R-:W-:Y:S02]  /*1790*/  IMAD.MOV.U32 R12, RZ, RZ, 0x1 ;  /* 0x00000001ff0c7424 */ /* 0x001fe400078e00ff */
[----:B-1----:R-:W-:-:S07]  /*17a0*/  IMAD.MOV.U32 R13, RZ, RZ, RZ ;  /* 0x000000ffff0d7224 */ /* 0x002fce00078e00ff */
[----:B------:R-:W-:-:S07]  /*17b0*/  LEPC R20, `(.L_x_20) ;  /* 0x000000001014794e */ /* 0x000fce0000000000 */
[----:B--2--5:R-:W-:Y:S05]  /*17c0*/  CALL.ABS.NOINC R14 ;  /* 0x000000000e007343 */ /* 0x024fea0003c00000 */
.L_x_20:
[----:B------:R-:W-:-:S13]  /*17d0*/  ISETP.NE.AND P0, PT, R176, 0x3, PT ;  /* 0x00000003b000780c */ /* 0x000fda0003f05270 */
[----:B------:R-:W-:Y:S05]  /*17e0*/  @!P0 BRA `(.L_x_21) ;  /* 0x0000000000048947 */ /* 0x000fea0003800000 */
[----:B------:R-:W-:Y:S01]  /*17f0*/  BPT.TRAP 0x1 ;  /* 0x000000040000795c */ /* 0x000fe20000300000 */
.L_x_21:
[----:B------:R-:W-:Y:S02]  /*1800*/  IMAD.U32 R3, RZ, RZ, UR38 ;  /* 0x00000026ff037e24 */ /* 0x000fe4000f8e00ff */
[----:B-1----:R-:W-:-:S03]  /*1810*/  IMAD.U32 R0, RZ, RZ, UR39 ;  /* 0x00000027ff007e24 */ /* 0x002fc6000f8e00ff */
[----:B------:R-:W-:Y:S02]  /*1820*/  LEA R3, R3, UR41, 0x3 ;  /* 0x0000002903037c11 */ /* 0x000fe4000f8e18ff */
[----:B------:R-:W-:-:S04]  /*1830*/  SHF.L.U32 R0, R0, 0x1f, RZ ;  /* 0x0000001f00007819 */ /* 0x000fc800000006ff */
[----:B------:R1:W2:Y:S01]  /*1840*/  SYNCS.PHASECHK.TRANS64.TRYWAIT P1, [R3+URZ], R0 ;  /* 0x00000000030075a7 */ /* 0x0002a2000802017f */
[----:B------:R-:W-:Y:S05]  /*1850*/  @!P0 BRA `(.L_x_22) ;  /* 0x0000000000048947 */ /* 0x000fea0003800000 */
[----:B------:R-:W-:Y:S01]  /*1860*/  BPT.TRAP 0x1 ;  /* 0x000000040000795c */ /* 0x000fe20000300000 */
.L_x_22:
[----:B------:R-:W-:-:S05]  /*1870*/  IMAD.U32 R4, RZ, RZ, UR43 ;  /* 0x0000002bff047e24 */ /* 0x000fca000f8e00ff */
[----:B------:R-:W-:Y:S01]  /*1880*/  ISETP.GE.AND P2, PT, R4, 0x1, PT ;  /* 0x000000010400780c */ /* 0x000fe20003f46270 */
[----:B--2---:R-:W-:-:S12]  /*1890*/  @P1 BRA `(.L_x_23) ;  /* 0x0000000000081947 */ /* 0x004fd80003800000 */
[----:B------:R-:W2:Y:S02]  /*18a0*/  SYNCS.PHASECHK.TRANS64.TRYWAIT P1, [R3+URZ], R0 ;  /* 0x00000000030075a7 */ /* 0x000ea4000802017f */
[----:B--2---:R-:W-:Y:S05]  /*18b0*/  @!P1 BRA `(.L_x_24) ;  /* 0x000000a000bc9947 */ /* 0x004fea0003800000 */
.L_x_23:
[----:B------:R-:W-:Y:S05]  /*18c0*/  WARPSYNC.ALL ;  /* 0x0000000000007948 */ /* 0x000fea0003800000 */
[----:B------:R-:W-:Y:S01]  /*18d0*/  UIADD3 UR4, UR41, 0x100, URZ ;  /* 0x0000010029047890 */ /* 0x000fe2000fffe03f */
[----:B------:R-:W-:Y:S01]  /*18e0*/  WARPGROUP.ARRIVE ;  /* 0x00000000000079c5 */ /* 0x000fe20000000000 */
[----:B------:R-:W-:Y:S02]  /*18f0*/  UIADD3 UR5, UR41, 0xc100, URZ ;  /* 0x0000c10029057890 */ /* 0x000fe4000fffe03f */
[----:B------:R-:W-:Y:S02]  /*1900*/  USHF.R.U32.HI UR4, URZ, 0x4, UR4 ;  /* 0x000000043f047899 */ /* 0x000fe40008011604 */
[----:B------:R-:W-:-:S02]  /*1910*/  USHF.R.U32.HI UR5, URZ, 0x4, UR5 ;  /* 0x000000043f057899 */ /* 0x000fc40008011605 */
[----:B------:R-:W-:Y:S02]  /*1920*/  ULOP3.LUT UR4, UR4, 0x3fff, URZ, 0xc0, !UPT ;  /* 0x00003fff04047892 */ /* 0x000fe4000f8ec03f */
[----:B------:R-:W-:Y:S02]  /*1930*/  ULOP3.LUT UR5, UR5, 0x3fff, URZ, 0xc0, !UPT ;  /* 0x00003fff05057892 */ /* 0x000fe4000f8ec03f */
[----:B------:R-:W-:Y:S02]  /*1940*/  ULOP3.LUT UR4, UR4, 0x10000, URZ, 0xfc, !UPT ;  /* 0x0001000004047892 */ /* 0x000fe4000f8efc3f */
[----:B------:R-:W-:Y:S02]  /*1950*/  ULOP3.LUT UR5, UR5, 0x10000, URZ, 0xfc, !UPT ;  /* 0x0001000005057892 */ /* 0x000fe4000f8efc3f */
[----:B------:R-:W-:Y:S02]  /*1960*/  ULEA UR6, UR38, UR4, 0xa ;  /* 0x0000000426067291 */ /* 0x000fe4000f8e503f */
[----:B------:R-:W-:Y:S01]  /*1970*/  ULEA UR7, UR38, UR5, 0xc ;  /* 0x0000000526077291 */ /* 0x000fe2000f8e603f */
[----:B------:R-:W-:Y:S01]  /*1980*/  UMOV UR9, 0x40000040 ;  /* 0x4000004000097882 */ /* 0x000fe20000000000 */
[----:B------:R-:W-:-:S03]  /*1990*/  UMOV UR11, 0x40000040 ;  /* 0x40000040000b7882 */ /* 0x000fc60000000000 */
[----:B------:R-:W-:Y:S02]  /*19a0*/  UMOV UR8, UR6 ;  /* 0x0000000600087c82 */ /* 0x000fe40008000000 */
[----:B------:R-:W-:Y:S02]  /*19b0*/  UMOV UR10, UR7 ;  /* 0x00000007000a7c82 */ /* 0x000fe40008000000 */
[----:B------:R-:W-:Y:S01]  /*19c0*/  HGMMA.64x256x8.F32.TF32 R24, gdesc[UR8], RZ, !UPT, gsb0 ;  /* 0x07e00000081879f0 */ /* 0x000fe2000c0028ff */
[----:B------:R-:W-:Y:S02]  /*19d0*/  UIADD3 UR8, UR6, 0x2, URZ ;  /* 0x0000000206087890 */ /* 0x000fe4000fffe03f */
[----:B------:R-:W-:Y:S01]  /*19e0*/  UIADD3 UR10, UR7, 0x2, URZ ;  /* 0x00000002070a7890 */ /* 0x000fe2000fffe03f */
[----:B------:R-:W-:Y:S01]  /*19f0*/  UMOV UR9, 0x40000040 ;  /* 0x4000004000097882 */ /* 0x000fe20000000000 */
[----:B------:R-:W-:Y:S01]  /*1a00*/  UMOV UR11, 0x40000040 ;  /* 0x40000040000b7882 */ /* 0x000fe20000000000 */
[----:B------:R-:W-:-:S02]  /*1a10*/  WARPGROUP.DEPBAR.LE gsb0, 0x0 ;  /* 0x00008000000079c5 */ /* 0x000fc40000010000 */
[----:B------:R-:W-:-:S15]  /*1a20*/  WARPGROUP.ARRIVE ;  /* 0x00000000000079c5 */ /* 0x000fde0000000000 */
[----:B------:R-:W-:-:S05]  /*1a30*/  NOP ;  /* 0x0000000000007918 */ /* 0x000fca0000000000 */
[----:B------:R-:W-:Y:S01]  /*1a40*/  HGMMA.64x256x8.F32.TF32 R24, gdesc[UR8], R24, gsb0 ;  /* 0x07e00000081879f0 */ /* 0x000fe20008002818 */
[----:B------:R-:W-:Y:S02]  /*1a50*/  UIADD3 UR8, UR6, 0x4, URZ ;  /* 0x0000000406087890 */ /* 0x000fe4000fffe03f */
[----:B------:R-:W-:Y:S01]  /*1a60*/  UIADD3 UR10, UR7, 0x4, URZ ;  /* 0x00000004070a7890 */ /* 0x000fe2000fffe03f */
[----:B------:R-:W-:Y:S01]  /*1a70*/  UMOV UR9, 0x40000040 ;  /* 0x4000004000097882 */ /* 0x000fe20000000000 */
[----:B------:R-:W-:Y:S01]  /*1a80*/  UMOV UR11, 0x40000040 ;  /* 0x40000040000b7882 */ /* 0x000fe20000000000 */
[----:B------:R-:W-:Y:S02]  /*1a90*/  WARPGROUP.DEPBAR.LE gsb0, 0x0 ;  /* 0x00008000000079c5 */ /* 0x000fe40000010000 */
        /* <DEDUP_REMOVED lines=42> */
[----:B------:R-:W-:Y:S03]  /*1d40*/  HGMMA.64x256x8.F32.TF32 R24, gdesc[UR8], R24, gsb0 ;  /* 0x07e00000081879f0 */ /* 0x000fe60008002818 */
[----:B------:R-:W-:Y:S02]  /*1d50*/  WARPGROUP.DEPBAR.LE gsb0, 0x0 ;  /* 0x00008000000079c5 */ /* 0x000fe40000010000 */
[----:B------:R-:W-:Y:S05]  /*1d60*/  @!P2 BRA `(.L_x_25) ;  /* 0x0000000400a0a947 */ /* 0x000fea0003800000 */
[----:B------:R-:W-:Y:S01]  /*1d70*/  UIADD3 UR6, UR38, 0x1, URZ ;  /* 0x0000000126067890 */ /* 0x000fe2000fffe03f */
[----:B-12---:R-:W-:Y:S02]  /*1d80*/  IMAD.U32 R0, RZ, RZ, UR43 ;  /* 0x0000002bff007e24 */ /* 0x006fe4000f8e00ff */
[----:B------:R-:W-:Y:S01]  /*1d90*/  IMAD.U32 R3, RZ, RZ, UR38 ;  /* 0x00000026ff037e24 */ /* 0x000fe2000f8e00ff */
[----:B------:R-:W-:-:S04]  /*1da0*/  UISETP.NE.AND UP0, UPT, UR6, 0x3, UPT ;  /* 0x000000030600788c */ /* 0x000fc8000bf05270 */
[----:B------:R-:W-:Y:S02]  /*1db0*/  USEL UR7, URZ, 0x1, UP0 ;  /* 0x000000013f077887 */ /* 0x000fe40008000000 */
[----:B------:R-:W-:Y:S02]  /*1dc0*/  USEL UR6, UR6, URZ, UP0 ;  /* 0x0000003f06067287 */ /* 0x000fe40008000000 */
[----:B------:R-:W-:-:S06]  /*1dd0*/  ULOP3.LUT UR7, UR39, UR7, URZ, 0x3c, !UPT ;  /* 0x0000000727077292 */ /* 0x000fcc000f8e3c3f */
[----:B------:R-:W-:-:S07]  /*1de0*/  IMAD.U32 R6, RZ, RZ, UR7 ;  /* 0x00000007ff067e24 */ /* 0x000fce000f8e00ff */
.L_x_32:
[----:B------:R-:W-:Y:S05]  /*1df0*/  @!P0 BRA `(.L_x_26) ;  /* 0x0000000000048947 */ /* 0x000fea0003800000 */
[----:B------:R-:W-:Y:S01]  /*1e00*/  BPT.TRAP 0x1 ;  /* 0x000000040000795c */ /* 0x000fe20000300000 */
.L_x_26:
[----:B------:R-:W-:Y:S01]  /*1e10*/  ULEA UR7, UR6, UR41, 0x3 ;  /* 0x0000002906077291 */ /* 0x000fe2000f8e183f */
[----:B------:R-:W-:-:S08]  /*1e20*/  SHF.L.U32 R4, R6, 0x1f, RZ ;  /* 0x0000001f06047819 */ /* 0x000fd000000006ff */
[----:B------:R1:W2:Y:S01]  /*1e30*/  SYNCS.PHASECHK.TRANS64.TRYWAIT P1, [UR7], R4 ;  /* 0x00000004ff0075a7 */ /* 0x0002a20008020147 */
[----:B------:R-:W-:Y:S05]  /*1e40*/  @!P0 BRA `(.L_x_27) ;  /* 0x0000000000048947 */ /* 0x000fea0003800000 */
[----:B------:R-:W-:Y:S01]  /*1e50*/  BPT.TRAP 0x1 ;  /* 0x000000040000795c */ /* 0x000fe20000300000 */
.L_x_27:
[----:B--2---:R-:W-:Y:S05]  /*1e60*/  @P1 BRA `(.L_x_28) ;  /* 0x0000000000081947 */ /* 0x004fea0003800000 */
[----:B------:R-:W2:Y:S02]  /*1e70*/  SYNCS.PHASECHK.TRANS64.TRYWAIT P1, [UR7], R4 ;  /* 0x00000004ff0075a7 */ /* 0x000ea40008020147 */
[----:B--2---:R-:W-:Y:S05]  /*1e80*/  @!P1 BRA `(.L_x_29) ;  /* 0x0000009c005c9947 */ /* 0x004fea0003800000 */
.L_x_28:
[----:B------:R-:W-:Y:S01]  /*1e90*/  ULEA UR7, UR6, UR4, 0xa ;  /* 0x0000000406077291 */ /* 0x000fe2000f8e503f */
[----:B------:R-:W-:Y:S01]  /*1ea0*/  WARPGROUP.ARRIVE ;  /* 0x00000000000079c5 */ /* 0x000fe20000000000 */
[----:B------:R-:W-:Y:S01]  /*1eb0*/  ULEA UR12, UR6, UR5, 0xc ;  /* 0x00000005060c7291 */ /* 0x000fe2000f8e603f */
[----:B------:R-:W-:Y:S01]  /*1ec0*/  UMOV UR9, 0x40000040 ;  /* 0x4000004000097882 */ /* 0x000fe20000000000 */
[----:B------:R-:W-:-:S03]  /*1ed0*/  UMOV UR11, 0x40000040 ;  /* 0x40000040000b7882 */ /* 0x000fc60000000000 */
[----:B------:R-:W-:Y:S02]  /*1ee0*/  UMOV UR8, UR7 ;  /* 0x0000000700087c82 */ /* 0x000fe40008000000 */
[----:B------:R-:W-:Y:S02]  /*1ef0*/  UMOV UR10, UR12 ;  /* 0x0000000c000a7c82 */ /* 0x000fe40008000000 */
[----:B------:R-:W-:Y:S01]  /*1f00*/  HGMMA.64x256x8.F32.TF32 R24, gdesc[UR8], R24, gsb0 ;  /* 0x07e00000081879f0 */ /* 0x000fe20008002818 */
        /* <DEDUP_REMOVED lines=58> */
[----:B------:R-:W-:Y:S01]  /*22b0*/  BPT.TRAP 0x1 ;  /* 0x000000040000795c */ /* 0x000fe20000300000 */
.L_x_30:
[----:B------:R-:W-:-:S13]  /*22c0*/  ISETP.NE.AND P1, PT, R153, RZ, PT ;  /* 0x000000ff9900720c */ /* 0x000fda0003f25270 */
[----:B-12---:R-:W-:-:S05]  /*22d0*/  @P1 LEA R4, R3, UR41, 0x3 ;  /* 0x0000002903041c11 */ /* 0x006fca000f8e18ff */
[----:B------:R-:W-:-:S05]  /*22e0*/  @P1 VIADD R5, R4, 0x18 ;  /* 0x0000001804051836 */ /* 0x000fca0000000000 */
[----:B------:R-:W-:-:S04]  /*22f0*/  @P1 PRMT R5, R152, 0x654, R5 ;  /* 0x0000065498051816 */ /* 0x000fc80000000005 */
[----:B------:R1:W-:Y:S01]  /*2300*/  @P1 SYNCS.ARRIVE.TRANS64.RED.A1T0 RZ, [R5+URZ], RZ ;  /* 0x000000ff05ff19a7 */ /* 0x0003e2000810043f */
[----:B------:R-:W-:-:S13]  /*2310*/  ISETP.GT.U32.AND P1, PT, R16, 0x1, PT ;  /* 0x000000011000780c */ /* 0x000fda0003f24070 */
[----:B-1----:R-:W-:Y:S05]  /*2320*/  @P1 BRA `(.L_x_31) ;  /* 0x0000000000041947 */ /* 0x002fea0003800000 */
[----:B------:R-:W-:Y:S01]  /*2330*/  BPT.TRAP 0x1 ;  /* 0x000000040000795c */ /* 0x000fe20000300000 */
.L_x_31:
[----:B------:R-:W-:Y:S01]  /*2340*/  UIADD3 UR6, UR6, 0x1, URZ ;  /* 0x0000000106067890 */ /* 0x000fe2000fffe03f */
[C---:B------:R-:W-:Y:S01]  /*2350*/  ISETP.GT.AND P2, PT, R0.reuse, 0x1, PT ;  /* 0x000000010000780c */ /* 0x040fe20003f44270 */
[----:B------:R-:W-:Y:S02]  /*2360*/  VIADD R3, R3, 0x1 ;  /* 0x0000000103037836 */ /* 0x000fe40000000000 */
[----:B------:R-:W-:Y:S01]  /*2370*/  UISETP.NE.AND UP0, UPT, UR6, 0x3, UPT ;  /* 0x000000030600788c */ /* 0x000fe2000bf05270 */
[----:B------:R-:W-:Y:S02]  /*2380*/  VIADD R0, R0, 0xffffffff ;  /* 0xffffffff00007836 */ /* 0x000fe40000000000 */
[C---:B------:R-:W-:Y:S01]  /*2390*/  ISETP.NE.AND P1, PT, R3.reuse, 0x3, PT ;  /* 0x000000030300780c */ /* 0x040fe20003f25270 */
[----:B------:R-:W-:Y:S02]  /*23a0*/  USEL UR7, URZ, 0x1, UP0 ;  /* 0x000000013f077887 */ /* 0x000fe40008000000 */
[----:B------:R-:W-:Y:S01]  /*23b0*/  USEL UR6, UR6, URZ, UP0 ;  /* 0x0000003f06067287 */ /* 0x000fe20008000000 */
[----:B------:R-:W-:-:S03]  /*23c0*/  SEL R3, R3, RZ, P1 ;  /* 0x000000ff03037207 */ /* 0x000fc60000800000 */
[----:B------:R-:W-:Y:S01]  /*23d0*/  LOP3.LUT R6, R6, UR7, RZ, 0x3c, !PT ;  /* 0x0000000706067c12 */ /* 0x000fe2000f8e3cff */
[----:B------:R-:W-:Y:S07]  /*23e0*/  @P2 BRA `(.L_x_32) ;  /* 0xfffffff800802947 */ /* 0x000fee000383ffff */
.L_x_25:
[----:B-12---:R-:W1:Y:S01]  /*23f0*/  LDC R0, c[0x0][0x28c] ;  /* 0x0000a300ff007b82 */ /* 0x006e620000000800 */
[----:B------:R2:W-:Y:S01]  /*2400*/  SYNCS.ARRIVE.TRANS64.A1T0 RZ, [R160+UR45], RZ ;  /* 0x000000ffa0ff79a7 */ /* 0x0005e2000810002d */
[----:B-1----:R-:W-:-:S13]  /*2410*/  ISETP.GE.AND P1, PT, R0, 0x1, PT ;  /* 0x000000010000780c */ /* 0x002fda0003f26270 */
[----:B--2---:R-:W-:Y:S05]  /*2420*/  @!P1 BRA `(.L_x_33) ;  /* 0x0000000000449947 */ /* 0x004fea0003800000 */
[----:B------:R-:W-:Y:S05]  /*2430*/  @!P0 BRA `(.L_x_34) ;  /* 0x0000000000048947 */ /* 0x000fea0003800000 */
[----:B------:R-:W-:Y:S01]  /*2440*/  BPT.TRAP 0x1 ;  /* 0x000000040000795c */ /* 0x000fe20000300000 */
.L_x_34:
[----:B------:R-:W-:-:S13]  /*2450*/  ISETP.NE.AND P0, PT, R153, RZ, PT ;  /* 0x000000ff9900720c */ /* 0x000fda0003f05270 */
[----:B------:R-:W-:-:S05]  /*2460*/  VOTEU.ANY UP0, P0 ;  /* 0x00000000003f7886 */ /* 0x000fca0000000100 */
[----:B------:R-:W-:-:S06]  /*2470*/  @UP0 UIADD3 UR4, UR43, UR38, URZ ;  /* 0x000000262b040290 */ /* 0x000fcc000fffe03f */
[----:B------:R-:W-:Y:S02]  /*2480*/  IMAD.U32 R4, RZ, RZ, UR4 ;  /* 0x00000004ff047e24 */ /* 0x000fe4000f8e00ff */
[----:B------:R-:W-:Y:S02]  /*2490*/  IMAD.U32 R3, RZ, RZ, UR4 ;  /* 0x00000004ff037e24 */ /* 0x000fe4000f8e00ff */
[----:B------:R-:W-:-:S05]  /*24a0*/  @P0 IMAD.WIDE.U32 R4, R4, -0x55555555, RZ ;  /* 0xaaaaaaab04040825 */ /* 0x000fca00078e00ff */
[----:B------:R-:W-:-:S05]  /*24b0*/  @P0 SHF.R.U32.HI R0, RZ, 0x1, R5 ;  /* 0x00000001ff000819 */ /* 0x000fca0000011605 */
[----:B------:R-:W-:-:S05]  /*24c0*/  @P0 IMAD R0, R0, -0x3, R3 ;  /* 0xfffffffd00000824 */ /* 0x000fca00078e0203 */
[----:B------:R-:W-:-:S05]  /*24d0*/  @P0 LEA R0, R0, UR41, 0x3 ;  /* 0x0000002900000c11 */ /* 0x000fca000f8e18ff */
[----:B------:R-:W-:-:S05]  /*24e0*/  @P0 VIADD R3, R0, 0x18 ;  /* 0x0000001800030836 */ /* 0x000fca0000000000 */
[----:B------:R-:W-:-:S04]  /*24f0*/  @P0 PRMT R3, R152, 0x654, R3 ;  /* 0x0000065498030816 */ /* 0x000fc80000000003 */
[----:B------:R1:W-:Y:S01]  /*2500*/  @P0 SYNCS.ARRIVE.TRANS64.RED.A1T0 RZ, [R3+URZ], RZ ;  /* 0x000000ff03ff09a7 */ /* 0x0003e2000810043f */
[----:B------:R-:W-:-:S13]  /*2510*/  ISETP.GT.U32.AND P0, PT, R16, 0x1, PT ;  /* 0x000000011000780c */ /* 0x000fda0003f04070 */
[----:B-1----:R-:W-:Y:S05]  /*2520*/  @P0 BRA `(.L_x_33) ;  /* 0x0000000000040947 */ /* 0x002fea0003800000 */
[----:B------:R-:W-:Y:S01]  /*2530*/  BPT.TRAP 0x1 ;  /* 0x000000040000795c */ /* 0x000fe20000300000 */
.L_x_33:
[----:B------:R-:W-:Y:S01]  /*2540*/  SHF.L.U32 R0, R177, 0x1f, RZ ;  /* 0x0000001fb1007819 */ /* 0x000fe200000006ff */
[----:B------:R-:W-:Y:S01]  /*2550*/  UIADD3 UR38, UR44, UR38, URZ ;  /* 0x000000262c267290 */ /* 0x000fe2000fffe03f */
[----:B------:R-:W1:Y:S01]  /*2560*/  LDC R7, c[0x0][0x288] ;  /* 0x0000a200ff077b82 */ /* 0x000e620000000800 */
[----:B------:R-:W-:Y:S01]  /*2570*/  UISETP.GE.U32.AND UP1, UPT, UR44, 0x3, UPT ;  /* 0x000000032c00788c */ /* 0x000fe2000bf26070 */
[----:B------:R-:W-:Y:S01]  /*2580*/  IMAD.SHL.U32 R8, R158, 0x2, RZ ;  /* 0x000000029e087824 */ /* 0x000fe200078e00ff */
[----:B------:R-:W-:Y:S02]  /*2590*/  UISETP.GT.U32.AND UP0, UPT, UR38, 0x2, UPT ;  /* 0x000000022600788c */ /* 0x000fe4000bf04070 */
[----:B------:R-:W-:Y:S02]  /*25a0*/  UIMAD.WIDE.U32 UR4, UR38, -0x55555555, URZ ;  /* 0xaaaaaaab260478a5 */ /* 0x000fe4000f8e003f */
[----:B------:R-:W-:Y:S01]  /*25b0*/  UISETP.LT.U32.AND UP0, UPT, UR44, 0x3, UP0 ;  /* 0x000000032c00788c */ /* 0x000fe20008701070 */
[----:B------:R-:W2:Y:S01]  /*25c0*/  SYNCS.PHASECHK.TRANS64.TRYWAIT P0, [R159+UR42+0x10], R0 ;  /* 0x000010009f0075a7 */ /* 0x000ea2000800016a */
[----:B------:R-:W-:Y:S01]  /*25d0*/  USHF.R.U32.HI UR4, URZ, 0x1, UR5 ;  /* 0x000000013f047899 */ /* 0x000fe20008011605 */
[----:B------:R-:W-:Y:S01]  /*25e0*/  SHF.R.S32.HI R9, RZ, 0x1f, R8 ;  /* 0x0000001fff097819 */ /* 0x000fe20000011408 */
[----:B------:R-:W-:-:S02]  /*25f0*/  USEL UR6, URZ, 0x1, !UP0 ;  /* 0x000000013f067887 */ /* 0x000fc4000c000000 */
[----:B------:R-:W-:Y:S02]  /*2600*/  UIMAD UR38, UR4, -0x3, UR38 ;  /* 0xfffffffd042678a4 */ /* 0x000fe4000f8e0226 */
[----:B------:R-:W-:-:S04]  /*2610*/  ULOP3.LUT UR39, UR39, UR6, URZ, 0x3c, !UPT ;  /* 0x0000000627277292 */ /* 0x000fc8000f8e3c3f */
[----:B------:R-:W-:Y:S01]  /*2620*/  @UP1 ULOP3.LUT UR39, UR39, 0x1, UR4, 0x78, !UPT ;  /* 0x0000000127271892 */ /* 0x000fe2000f8e7804 */
[----:B-12---:R-:W-:Y:S11]  /*2630*/  @!P0 BRA `(.L_x_35) ;  /* 0x0000009400888947 */ /* 0x006ff60003800000 */
.L_x_316:
[----:B------:R-:W-:Y:S01]  /*2640*/  IMAD.SHL.U32 R6, R19, 0x40, RZ ;  /* 0x0000004013067824 */ /* 0x000fe200078e00ff */
[----:B------:R-:W-:Y:S01]  /*2650*/  ULDC UR6, c[0x0][0x284] ;  /* 0x0000a10000067ab9 */ /* 0x000fe20000000800 */
[----:B0-----:R-:W-:Y:S01]  /*2660*/  IMAD.SHL.U32 R12, R22, 0x100, RZ ;  /* 0x00000100160c7824 */ /* 0x001fe200078e00ff */
[----:B------:R-:W-:Y:S01]  /*2670*/  SHF.R.S32.HI R167, RZ, 0x1f, R2 ;  /* 0x0000001fffa77819 */ /* 0x000fe20000011402 */
[----:B------:R-:W-:Y:S01]  /*2680*/  ULDC.64 UR4, c[0x0][0x5d0] ;  /* 0x0001740000047ab9 */ /* 0x000fe20000000a00 */
[----:B------:R-:W-:Y:S01]  /*2690*/  ISETP.GE.AND P0, PT, R6, UR6, PT ;  /* 0x0000000606007c0c */ /* 0x000fe2000bf06270 */
[----:B------:R-:W-:Y:S01]  /*26a0*/  IMAD.WIDE.U32 R4, R2, UR4, R8 ;  /* 0x0000000402047c25 */ /* 0x000fe2000f8e0008 */
[----:B------:R-:W-:Y:S02]  /*26b0*/  SHF.R.S32.HI R13, RZ, 0x1f, R12 ;  /* 0x0000001fff0d7819 */ /* 0x000fe4000001140c */
[C---:B------:R-:W-:Y:S01]  /*26c0*/  ISETP.GE.OR P0, PT, R12.reuse, R7, P0 ;  /* 0x000000070c00720c */ /* 0x040fe20000706670 */
[----:B------:R-:W-:Y:S01]  /*26d0*/  IMAD R3, R167, UR4, RZ ;  /* 0x00000004a7037c24 */ /* 0x000fe2000f8e02ff */
[----:B------:R-:W-:-:S03]  /*26e0*/  IADD3 R168, P1, R12, R4, RZ ;  /* 0x000000040ca87210 */ /* 0x000fc60007f3e0ff */
[----:B------:R-:W-:-:S05]  /*26f0*/  IMAD R3, R2, UR5, R3 ;  /* 0x0000000502037c24 */ /* 0x000fca000f8e0203 */
[----:B------:R-:W-:-:S03]  /*2700*/  IADD3.X R169, R13, R5, R3, P1, !PT ;  /* 0x000000050da97210 */ /* 0x000fc60000ffe403 */
[----:B------:R-:W-:Y:S05]  /*2710*/  @P0 BRA `(.L_x_36) ;  /* 0x0000007c00000947 */ /* 0x000fea0003800000 */
[----:B------:R-:W0:Y:S01]  /*2720*/  LDC.64 R10, c[0x0][0x5c8] ;  /* 0x00017200ff0a7b82 */ /* 0x000e220000000a00 */
[----:B-----5:R-:W-:Y:S01]  /*2730*/  FSETP.NEU.AND P0, PT, R155, RZ, PT ;  /* 0x000000ff9b00720b */ /* 0x020fe20003f0d000 */
[----:B------:R-:W-:Y:S01]  /*2740*/  IMAD R3, R158, -0x2, R7 ;  /* 0xfffffffe9e037824 */ /* 0x000fe200078e0207 */
[----:B------:R-:W-:Y:S01]  /*2750*/  BSSY B0, `(.L_x_36) ;  /* 0x00007bc000007945 */ /* 0x000fe20003800000 */
[----:B------:R-:W-:-:S04]  /*2760*/  IMAD.WIDE R164, R19, 0x40, R156 ;  /* 0x0000004013a47825 */ /* 0x000fc800078e029c */
[----:B-1----:R-:W-:Y:S02]  /*2770*/  IMAD.IADD R0, R3, 0x1, -R12 ;  /* 0x0000000103007824 */ /* 0x002fe400078e0a0c */
[----:B------:R-:W-:-:S03]  /*2780*/  IMAD.IADD R3, R163, 0x1, -R6 ;  /* 0x00000001a3037824 */ /* 0x000fc600078e0a06 */
[----:B------:R-:W-:-:S04]  /*2790*/  ISETP.GT.AND P1, PT, R0, RZ, PT ;  /* 0x000000ff0000720c */ /* 0x000fc80003f24270 */
[----:B------:R-:W-:Y:S01]  /*27a0*/  ISETP.GT.AND P2, PT, R3, RZ, P1 ;  /* 0x000000ff0300720c */ /* 0x000fe20000f44270 */
[-C--:B0-----:R-:W-:Y:S02]  /*27b0*/  IMAD R4, R165, R10.reuse, RZ ;  /* 0x0000000aa5047224 */ /* 0x081fe400078e02ff */
[----:B------:R-:W-:-:S04]  /*27c0*/  IMAD.WIDE.U32 R168, R164, R10, R168 ;  /* 0x0000000aa4a87225 */ /* 0x000fc800078e00a8 */
[----:B------:R-:W-:-:S04]  /*27d0*/  IMAD R5, R164, R11, R4 ;  /* 0x0000000ba4057224 */ /* 0x000fc800078e0204 */
[----:B------:R-:W-:Y:S01]  /*27e0*/  IMAD.IADD R179, R169, 0x1, R5 ;  /* 0x00000001a9b37824 */ /* 0x000fe200078e0205 */
[----:B------:R-:W-:Y:S06]  /*27f0*/  @!P0 BRA `(.L_x_37) ;  /* 0x0000005400948947 */ /* 0x000fec0003800000 */
[----:B------:R-:W0:Y:S01]  /*2800*/  LDC.64 R20, c[0x0][0x5b8] ;  /* 0x00016e00ff147b82 */ /* 0x000e220000000a00 */
[----:B------:R-:W-:-:S07]  /*2810*/  ULDC.64 UR4, c[0x0][0x5c0] ;  /* 0x0001700000047ab9 */ /* 0x000fce0000000a00 */
[----:B------:R-:W1:Y:S08]  /*2820*/  LDC.64 R170, c[0x0][0x5b0] ;  /* 0x00016c00ffaa7b82 */ /* 0x000e700000000a00 */
[----:B------:R-:W2:Y:S01]  /*2830*/  LDC.64 R14, c[0x0][0x5a8] ;  /* 0x00016a00ff0e7b82 */ /* 0x000ea20000000a00 */
[-C--:B0-----:R-:W-:Y:S02]  /*2840*/  IMAD R6, R167, R20.reuse, RZ ;  /* 0x00000014a7067224 */ /* 0x081fe400078e02ff */
[----:B------:R-:W-:-:S04]  /*2850*/  IMAD.WIDE.U32 R4, R2, R20, R8 ;  /* 0x0000001402047225 */ /* 0x000fc800078e0008 */
[----:B------:R-:W-:Y:S01]  /*2860*/  IMAD R169, R2, R21, R6 ;  /* 0x0000001502a97224 */ /* 0x000fe200078e0206 */
[----:B------:R-:W-:Y:S01]  /*2870*/  IADD3 R166, P0, R12, R4, RZ ;  /* 0x000000040ca67210 */ /* 0x000fe20007f1e0ff */
[----:B-1----:R-:W-:-:S03]  /*2880*/  IMAD R4, R165, R170, RZ ;  /* 0x000000aaa5047224 */ /* 0x002fc600078e02ff */
[----:B------:R-:W-:Y:S01]  /*2890*/  IADD3.X R167, R13, R5, R169, P0, !PT ;  /* 0x000000050da77210 */ /* 0x000fe200007fe4a9 */
[C---:B------:R-:W-:Y:S02]  /*28a0*/  IMAD R21, R164.reuse, R171, R4 ;  /* 0x000000aba4157224 */ /* 0x040fe400078e0204 */
[----:B------:R-:W-:-:S04]  /*28b0*/  IMAD.WIDE.U32 R4, R164, R170, R166 ;  /* 0x000000aaa4047225 */ /* 0x000fc800078e00a6 */
[----:B------:R-:W-:Y:S01]  /*28c0*/  IMAD.IADD R5, R5, 0x1, R21 ;  /* 0x0000000105057824 */ /* 0x000fe200078e0215 */
[----:B--2---:R-:W-:-:S04]  /*28d0*/  LEA R6, P0, R4, R14, 0x2 ;  /* 0x0000000e04067211 */ /* 0x004fc800078010ff */
[----:B------:R-:W-:-:S05]  /*28e0*/  LEA.HI.X R7, R4, R15, R5, 0x2, P0 ;  /* 0x0000000f04077211 */ /* 0x000fca00000f1405 */
[----:B------:R0:W2:Y:S01]  /*28f0*/  @P2 LDG.E.LTC128B R19, desc[UR36][R6.64] ;  /* 0x0000002406132981 */ /* 0x0000a2000c1e1920 */
[----:B------:R-:W-:Y:S01]  /*2900*/  IMAD.WIDE.U32 R4, R164, R170, R12 ;  /* 0x000000aaa4047225 */ /* 0x000fe200078e000c */
[C---:B------:R-:W-:Y:S01]  /*2910*/  SHF.L.U64.HI R175, R170.reuse, 0x3, R171 ;  /* 0x00000003aaaf7819 */ /* 0x040fe200000102ab */
[----:B------:R-:W-:Y:S02]  /*2920*/  BSSY B1, `(.L_x_38) ;  /* 0x0000014000017945 */ /* 0x000fe40003800000 */
[----:B------:R-:W-:Y:S01]  /*2930*/  IMAD.SHL.U32 R174, R170, 0x8, RZ ;  /* 0x00000008aaae7824 */ /* 0x000fe200078e00ff */
[----:B------:R-:W-:-:S03]  /*2940*/  IADD3 R172, P0, R8, R4, RZ ;  /* 0x0000000408ac7210 */ /* 0x000fc60007f1e0ff */
[----:B------:R-:W-:Y:S01]  /*2950*/  IMAD.WIDE.U32 R174, R164, R170, R174 ;  /* 0x000000aaa4ae7225 */ /* 0x000fe200078e00ae */
[----:B------:R-:W-:Y:S02]  /*2960*/  IADD3.X R173, R9, R21, R5, P0, !PT ;  /* 0x0000001509ad7210 */ /* 0x000fe400007fe405 */
[----:B------:R-:W-:Y:S01]  /*2970*/  ISETP.GT.AND P0, PT, R0, 0x1, PT ;  /* 0x000000010000780c */ /* 0x000fe20003f04270 */
[----:B------:R-:W-:-:S04]  /*2980*/  IMAD.WIDE.U32 R172, R2, R20, R172 ;  /* 0x0000001402ac7225 */ /* 0x000fc800078e00ac */
[----:B0-----:R-:W-:Y:S01]  /*2990*/  IMAD.IADD R7, R169, 0x1, R173 ;  /* 0x00000001a9077824 */ /* 0x001fe200078e02ad */
[----:B------:R-:W-:-:S04]  /*29a0*/  LEA R6, P4, R172, R14, 0x2 ;  /* 0x0000000eac067211 */ /* 0x000fc800078810ff */
[----:B------:R-:W-:Y:S02]  /*29b0*/  LEA.HI.X R7, R172, R15, R7, 0x2, P4 ;  /* 0x0000000fac077211 */ /* 0x000fe400020f1407 */
[----:B--2---:R-:W-:-:S05]  /*29c0*/  LOP3.LUT R4, R19, 0xffffe000, RZ, 0xc0, !PT ;  /* 0xffffe00013047812 */ /* 0x004fca00078ec0ff */
[----:B------:R-:W-:Y:S01]  /*29d0*/  FMUL R5, R4, R155 ;  /* 0x0000009b04057220 */ /* 0x000fe20000400000 */
[----:B------:R-:W-:-:S03]  /*29e0*/  LEA R4, P3, R168, UR4, 0x2 ;  /* 0x00000004a8047c11 */ /* 0x000fc6000f8610ff */
[----:B------:R-:W-:Y:S01]  /*29f0*/  FFMA R165, R24, R154, R5 ;  /* 0x0000009a18a57223 */ /* 0x000fe20000000005 */
[----:B------:R-:W-:Y:S02]  /*2a00*/  LEA.HI.X R5, R168, UR5, R179, 0x2, P3 ;  /* 0x00000005a8057c11 */ /* 0x000fe400098f14b3 */
[----:B------:R-:W-:Y:S02]  /*2a10*/  ISETP.GT.AND P3, PT, R3, RZ, P0 ;  /* 0x000000ff0300720c */ /* 0x000fe40000764270 */
[----:B------:R-:W-:-:S05]  /*2a20*/  F2FP.TF32.F32.PACK_B R165, R165 ;  /* 0x000000a5ffa5723e */ /* 0x000fca00024050ff */
[----:B------:R0:W-:Y:S06]  /*2a30*/  @P2 STG.E desc[UR36][R4.64], R165 ;  /* 0x000000a504002986 */ /* 0x0001ec000c101924 */
[----:B------:R-:W-:Y:S05]  /*2a40*/  @!P3 BRA `(.L_x_39) ;  /* 0x000000000004b947 */ /* 0x000fea0003800000 */
[----:B------:R1:W5:Y:S02]  /*2a50*/  LDG.E.LTC128B R19, desc[UR36][R6.64+0x4] ;  /* 0x0000042406137981 */ /* 0x000364000c1e1920 */
.L_x_39:
[----:B------:R-:W-:Y:S05]  /*2a60*/  BSYNC B1 ;  /* 0x0000000000017941 */ /* 0x000fea0003800000 */
.L_x_38:
[----:B-----5:R-:W-:Y:S01]  /*2a70*/  LOP3.LUT R22, R19, 0xffffe000, RZ, 0xc0, !PT ;  /* 0xffffe00013167812 */ /* 0x020fe200078ec0ff */
[----:B------:R-:W-:Y:S01]  /*2a80*/  IMAD.IADD R171, R21, 0x1, R175 ;  /* 0x0000000115ab7824 */ /* 0x000fe200078e02af */
[----:B------:R-:W-:Y:S02]  /*2a90*/  IADD3 R21, P2, R166, R174, RZ ;  /* 0x000000aea6157210 */ /* 0x000fe40007f5e0ff */
[----:B------:R-:W-:Y:S01]  /*2aa0*/  ISETP.GT.AND P1, PT, R3, 0x8, P1 ;  /* 0x000000080300780c */ /* 0x000fe20000f24270 */
[----:B------:R-:W-:Y:S02]  /*2ab0*/  FMUL R22, R22, R155 ;  /* 0x0000009b16167220 */ /* 0x000fe40000400000 */
[----:B------:R-:W-:Y:S01]  /*2ac0*/  IMAD.X R166, R171, 0x1, R167, P2 ;  /* 0x00000001aba67824 */ /* 0x000fe200010e06a7 */
[----:B------:R-:W-:Y:S01]  /*2ad0*/  LEA R24, P2, R21, R14, 0x2 ;  /* 0x0000000e15187211 */ /* 0x000fe200078410ff */
[----:B0-----:R-:W-:-:S03]  /*2ae0*/  FFMA R165, R25, R154, R22 ;  /* 0x0000009a19a57223 */ /* 0x001fc60000000016 */
[----:B------:R-:W-:Y:S02]  /*2af0*/  LEA.HI.X R25, R21, R15, R166, 0x2, P2 ;  /* 0x0000000f15197211 */ /* 0x000fe400010f14a6 */
[----:B------:R-:W-:-:S05]  /*2b00*/  F2FP.TF32.F32.PACK_B R165, R165 ;  /* 0x000000a5ffa5723e */ /* 0x000fca00024050ff */
[----:B------:R0:W-:Y:S04]  /*2b10*/  @P3 STG.E desc[UR36][R4.64+0x4], R165 ;  /* 0x000004a504003986 */ /* 0x0001e8000c101924 */
[----:B------:R-:W2:Y:S01]  /*2b20*/  @P1 LDG.E.LTC128B R19, desc[UR36][R24.64] ;  /* 0x0000002418131981 */ /* 0x000ea2000c1e1920 */
[----:B------:R-:W-:Y:S01]  /*2b30*/  IADD3 R8, P2, P3, R8, R174, R12 ;  /* 0x000000ae08087210 */ /* 0x000fe20007b5e00c */
[----:B------:R-:W-:Y:S01]  /*2b40*/  BSSY B1, `(.L_x_40) ;  /* 0x0000011000017945 */ /* 0x000fe20003800000 */
[C---:B------:R-:W-:Y:S02]  /*2b50*/  SHF.L.U64.HI R11, R10.reuse, 0x5, R11 ;  /* 0x000000050a0b7819 */ /* 0x040fe4000001020b */
[----:B------:R-:W-:Y:S02]  /*2b60*/  IADD3.X R9, R9, R171, R13, P2, P3 ;  /* 0x000000ab09097210 */ /* 0x000fe400017e640d */
[----:B------:R-:W-:-:S02]  /*2b70*/  LEA R10, P2, R10, R4, 0x5 ;  /* 0x000000040a0a7211 */ /* 0x000fc400078428ff */
[----:B------:R-:W-:Y:S01]  /*2b80*/  ISETP.GT.AND P0, PT, R3, 0x8, P0 ;  /* 0x000000080300780c */ /* 0x000fe20000704270 */
[----:B------:R-:W-:-:S04]  /*2b90*/  IMAD.WIDE.U32 R20, R2, R20, R8 ;  /* 0x0000001402147225 */ /* 0x000fc800078e0008 */
[----:B------:R-:W-:Y:S01]  /*2ba0*/  IMAD.X R11, R11, 0x1, R5, P2 ;  /* 0x000000010b0b7824 */ /* 0x000fe200010e0605 */
[----:B------:R-:W-:Y:S01]  /*2bb0*/  LEA R8, P3, R20, R14, 0x2 ;  /* 0x0000000e14087211 */ /* 0x000fe200078610ff */
[----:B------:R-:W-:-:S05]  /*2bc0*/  IMAD.IADD R2, R169, 0x1, R21 ;  /* 0x00000001a9027824 */ /* 0x000fca00078e0215 */
[----:B------:R-:W-:Y:S02]  /*2bd0*/  LEA.HI.X R9, R20, R15, R2, 0x2, P3 ;  /* 0x0000000f14097211 */ /* 0x000fe400018f1402 */
[----:B--2---:R-:W-:-:S05]  /*2be0*/  LOP3.LUT R12, R19, 0xffffe000, RZ, 0xc0, !PT ;  /* 0xffffe000130c7812 */ /* 0x004fca00078ec0ff */
[----:B------:R-:W-:-:S04]  /*2bf0*/  FMUL R13, R12, R155 ;  /* 0x0000009b0c0d7220 */ /* 0x000fc80000400000 */
[----:B------:R-:W-:-:S05]  /*2c00*/  FFMA R13, R26, R154, R13 ;  /* 0x0000009a1a0d7223 */ /* 0x000fca000000000d */
[----:B------:R-:W-:-:S05]  /*2c10*/  F2FP.TF32.F32.PACK_B R13, R13 ;  /* 0x0000000dff0d723e */ /* 0x000fca00024050ff */
[----:B------:R0:W-:Y:S01]  /*2c20*/  @P1 STG.E desc[UR36][R10.64], R13 ;  /* 0x0000000d0a001986 */ /* 0x0001e2000c101924 */
[----:B------:R-:W-:Y:S05]  /*2c30*/  @!P0 BRA `(.L_x_41) ;  /* 0x0000000000048947 */ /* 0x000fea0003800000 */
[----:B------:R2:W5:Y:S02]  /*2c40*/  LDG.E.LTC128B R19, desc[UR36][R8.64+0x4] ;  /* 0x0000042408137981 */ /* 0x000564000c1e1920 */
.L_x_41:
[----:B------:R-:W-:Y:S05]  /*2c50*/  BSYNC B1 ;  /* 0x0000000000017941 */ /* 0x000fea0003800000 */
.L_x_40:
[----:B-----5:R-:W-:Y:S01]  /*2c60*/  LOP3.LUT R2, R19, 0xffffe000, RZ, 0xc0, !PT ;  /* 0xffffe00013027812 */ /* 0x020fe200078ec0ff */
[----:B------:R-:W-:Y:S01]  /*2c70*/  BSSY B1, `(.L_x_42) ;  /* 0x0000009000017945 */ /* 0x000fe20003800000 */
[----:B------:R-:W-:-:S03]  /*2c80*/  ISETP.GT.AND P1, PT, R0, 0x8, PT ;  /* 0x000000080000780c */ /* 0x000fc60003f24270 */
[----:B------:R-:W-:Y:S01]  /*2c90*/  FMUL R2, R2, R155 ;  /* 0x0000009b02027220 */ /* 0x000fe20000400000 */
[----:B------:R-:W-:-:S03]  /*2ca0*/  ISETP.GT.AND P2, PT, R3, RZ, P1 ;  /* 0x000000ff0300720c */ /* 0x000fc60000f44270 */
[----:B------:R-:W-:-:S05]  /*2cb0*/  FFMA R27, R27, R154, R2 ;  /* 0x0000009a1b1b7223 */ /* 0x000fca0000000002 */
[----:B------:R-:W-:-:S05]  /*2cc0*/  F2FP.TF32.F32.PACK_B R27, R27 ;  /* 0x0000001bff1b723e */ /* 0x000fca00024050ff */
[----:B------:R3:W-:Y:S01]  /*2cd0*/  @P0 STG.E desc[UR36][R10.64+0x4], R27 ;  /* 0x0000041b0a000986 */ /* 0x0007e2000c101924 */
[----:B------:R-:W-:Y:S05]  /*2ce0*/  @!P2 BRA `(.L_x_43) ;  /* 0x000000000004a947 */ /* 0x000fea0003800000 */
[----:B------:R4:W5:Y:S02]  /*2cf0*/  LDG.E.LTC128B R19, desc[UR36][R6.64+0x20] ;  /* 0x0000202406137981 */ /* 0x000964000c1e1920 */
.L_x_43:
[----:B------:R-:W-:Y:S05]  /*2d00*/  BSYNC B1 ;  /* 0x0000000000017941 */ /* 0x000fea0003800000 */
.L_x_42:
[----:B-----5:R-:W-:Y:S01]  /*2d10*/  LOP3.LUT R2, R19, 0xffffe000, RZ, 0xc0, !PT ;  /* 0xffffe00013027812 */ /* 0x020fe200078ec0ff */
[----:B------:R-:W-:Y:S01]  /*2d20*/  BSSY B1, `(.L_x_44) ;  /* 0x0000009000017945 */ /* 0x000fe20003800000 */
[----:B------:R-:W-:-:S03]  /*2d30*/  ISETP.GT.AND P0, PT, R0, 0x9, PT ;  /* 0x000000090000780c */ /* 0x000fc60003f04270 */
[----:B0-----:R-:W-:Y:S01]  /*2d40*/  FMUL R13, R2, R155 ;  /* 0x0000009b020d7220 */ /* 0x001fe20000400000 */
[----:B------:R-:W-:-:S03]  /*2d50*/  ISETP.GT.AND P3, PT, R3, RZ, P0 ;  /* 0x000000ff0300720c */ /* 0x000fc60000764270 */
[----:B------:R-:W-:-:S05]  /*2d60*/  FFMA R13, R28, R154, R13 ;  /* 0x0000009a1c0d7223 */ /* 0x000fca000000000d */
[----:B------:R-:W-:-:S05]  /*2d70*/  F2FP.TF32.F32.PACK_B R13, R13 ;  /* 0x0000000dff0d723e */ /* 0x000fca00024050ff */
[----:B------:R0:W-:Y:S01]  /*2d80*/  @P2 STG.E desc[UR36][R4.64+0x20], R13 ;  /* 0x0000200d04002986 */ /* 0x0001e2000c101924 */
[----:B------:R-:W-:Y:S05]  /*2d90*/  @!P3 BRA `(.L_x_45) ;  /* 0x000000000004b947 */ /* 0x000fea0003800000 */
[----:B------:R0:W5:Y:S02]  /*2da0*/  LDG.E.LTC128B R19, desc[UR36][R6.64+0x24] ;  /* 0x0000242406137981 */ /* 0x000164000c1e1920 */
.L_x_45:
[----:B------:R-:W-:Y:S05]  /*2db0*/  BSYNC B1 ;  /* 0x0000000000017941 */ /* 0x000fea0003800000 */
.L_x_44:
[----:B-----5:R-:W-:Y:S01]  /*2dc0*/  LOP3.LUT R2, R19, 0xffffe000, RZ, 0xc0, !PT ;  /* 0xffffe00013027812 */ /* 0x020fe200078ec0ff */
[----:B------:R-:W-:Y:S01]  /*2dd0*/  BSSY B1, `(.L_x_46) ;  /* 0x0000008000017945 */ /* 0x000fe20003800000 */
[----:B------:R-:W-:-:S03]  /*2de0*/  ISETP.GT.AND P1, PT, R3, 0x8, P1 ;  /* 0x000000080300780c */ /* 0x000fc60000f24270 */
[----:B------:R-:W-:-:S04]  /*2df0*/  FMUL R2, R2, R155 ;  /* 0x0000009b02027220 */ /* 0x000fc80000400000 */
[----:B------:R-:W-:-:S05]  /*2e00*/  FFMA R29, R29, R154, R2 ;  /* 0x0000009a1d1d7223 */ /* 0x000fca0000000002 */
[----:B------:R-:W-:-:S05]  /*2e10*/  F2FP.TF32.F32.PACK_B R29, R29 ;  /* 0x0000001dff1d723e */ /* 0x000fca00024050ff */
[----:B------:R0:W-:Y:S01]  /*2e20*/  @P3 STG.E desc[UR36][R4.64+0x24], R29 ;  /* 0x0000241d04003986 */ /* 0x0001e2000c101924 */
[----:B------:R-:W-:Y:S05]  /*2e30*/  @!P1 BRA `(.L_x_47) ;  /* 0x0000000000049947 */ /* 0x000fea0003800000 */
[----:B------:R0:W5:Y:S02]  /*2e40*/  LDG.E.LTC128B R19, desc[UR36][R8.64+0x20] ;  /* 0x0000202408137981 */ /* 0x000164000c1e1920 */
.L_x_47:
[----:B------:R-:W-:Y:S05]  /*2e50*/  BSYNC B1 ;  /* 0x0000000000017941 */ /* 0x000fea0003800000 */
.L_x_46:
[----:B-----5:R-:W-:Y:S01]  /*2e60*/  LOP3.LUT R2, R19, 0xffffe000, RZ, 0xc0, !PT ;  /* 0xffffe00013027812 */ /* 0x020fe200078ec0ff */
[----:B------:R-:W-:Y:S01]  /*2e70*/  BSSY B1, `(.L_x_48) ;  /* 0x0000008000017945 */ /* 0x000fe20003800000 */
[----:B------:R-:W-:-:S03]  /*2e80*/  ISETP.GT.AND P0, PT, R3, 0x8, P0 ;  /* 0x000000080300780c */ /* 0x000fc60000704270 */
[----:B0-----:R-:W-:-:S04]  /*2e90*/  FMUL R13, R2, R155 ;  /* 0x0000009b020d7220 */ /* 0x001fc80000400000 */
[----:B------:R-:W-:-:S05]  /*2ea0*/  FFMA R13, R30, R154, R13 ;  /* 0x0000009a1e0d7223 */ /* 0x000fca000000000d */
[----:B------:R-:W-:-:S05]  /*2eb0*/  F2FP.TF32.F32.PACK_B R13, R13 ;  /* 0x0000000dff0d723e */ /* 0x000fca00024050ff */
[----:B------:R0:W-:Y:S01]  /*2ec0*/  @P1 STG.E desc[UR36][R10.64+0x20], R13 ;  /* 0x0000200d0a001986 */ /* 0x0001e2000c101924 */
[----:B------:R-:W-:Y:S05]  /*2ed0*/  @!P0 BRA `(.L_x_49) ;  /* 0x0000000000048947 */ /* 0x000fea0003800000 */
[----:B------:R0:W5:Y:S02]  /*2ee0*/  LDG.E.LTC128B R19, desc[UR36][R8.64+0x24] ;  /* 0x0000242408137981 */ /* 0x000164000c1e1920 */
.L_x_49:
[----:B------:R-:W-:Y:S05]  /*2ef0*/  BSYNC B1 ;  /* 0x0000000000017941 */ /* 0x000fea0003800000 */
.L_x_48:
        /* <DEDUP_REMOVED lines=10> */
.L_x_51:
[----:B------:R-:W-:Y:S05]  /*2fa0*/  BSYNC B1 ;  /* 0x0000000000017941 */ /* 0x000fea0003800000 */
.L_x_50:
        /* <DEDUP_REMOVED lines=10> */
.L_x_53:
[----:B------:R-:W-:Y:S05]  /*3050*/  BSYNC B1 ;  /* 0x0000000000017941 */ /* 0x000fea0003800000 */
.L_x_52:
        /* <DEDUP_REMOVED lines=9> */
.L_x_55:
[----:B------:R-:W-:Y:S05]  /*30f0*/  BSYNC B1 ;  /* 0x0000000000017941 */ /* 0x000fea0003800000 */
.L_x_54:
        /* <DEDUP_REMOVED lines=9> */
.L_x_57:
[----:B------:R-:W-:Y:S05]  /*3190*/  BSYNC B1 ;  /* 0x0000000000017941 */ /* 0x000fea0003800000 */
.L_x_56:
        /* <DEDUP_REMOVED lines=10> */
.L_x_59:
[----:B------:R-:W-:Y:S05]  /*3240*/  BSYNC B1 ;  /* 0x0000000000017941 */ /* 0x000fea0003800000 */
.L_x_58:
        /* <DEDUP_REMOVED lines=10> */
.L_x_61:
[----:B------:R-:W-:Y:S05]  /*32f0*/  BSYNC B1 ;  /* 0x0000000000017941 */ /* 0x000fea0003800000 */
.L_x_60:
        /* <DEDUP_REMOVED lines=9> */
.L_x_63:
[----:B------:R-:W-:Y:S05]  /*3390*/  BSYNC B1 ;  /* 0x0000000000017941 */ /* 0x000fea0003800000 */
.L_x_62:
        /* <DEDUP_REMOVED lines=9> */
.L_x_65:
[----:B------:R-:W-:Y:S05]  /*3430*/  BSYNC B1 ;  /* 0x0000000000017941 */ /* 0x000fea0003800000 */
.L_x_64:
        /* <DEDUP_REMOVED lines=10> */
.L_x_67:
[----:B------:R-:W-:Y:S05]  /*34e0*/  BSYNC B1 ;  /* 0x0000000000017941 */ /* 0x000fea0003800000 */
.L_x_66:
        /* <DEDUP_REMOVED lines=10> */
.L_x_69:
[----:B------:R-:W-:Y:S05]  /*3590*/  BSYNC B1 ;  /* 0x0000000000017941 */ /* 0x000fea0003800000 */
.L_x_68:
        /* <DEDUP_REMOVED lines=9> */
.L_x_71:
[----:B------:R-:W-:Y:S05]  /*3630*/  BSYNC B1 ;  /* 0x0000000000017941 */ /* 0x000fea0003800000 */
.L_x_70:
        /* <DEDUP_REMOVED lines=9> */
.L_x_73:
[----:B------:R-:W-:Y:S05]  /*36d0*/  BSYNC B1 ;  /* 0x0000000000017941 */ /* 0x000fea0003800000 */
.L_x_72:
        /* <DEDUP_REMOVED lines=10> */
.L_x_75:
[----:B------:R-:W-:Y:S05]  /*3780*/  BSYNC B1 ;  /* 0x0000000000017941 */ /* 0x000fea0003800000 */
.L_x_74:
        /* <DEDUP_REMOVED lines=10> */
.L_x_77:
[----:B------:R-:W-:Y:S05]  /*3830*/  BSYNC B1 ;  /* 0x0000000000017941 */ /* 0x000fea0003800000 */
.L_x_76:
        /* <DEDUP_REMOVED lines=9> */
.L_x_79:
[----:B------:R-:W-:Y:S05]  /*38d0*/  BSYNC B1 ;  /* 0x0000000000017941 */ /* 0x000fea0003800000 */
.L_x_78:
        /* <DEDUP_REMOVED lines=9> */
.L_x_81:
[----:B------:R-:W-:Y:S05]  /*3970*/  BSYNC B1 ;  /* 0x0000000000017941 */ /* 0x000fea0003800000 */
.L_x_80:
        /* <DEDUP_REMOVED lines=10> */
.L_x_83:
[----:B------:R-:W-:Y:S05]  /*3a20*/  BSYNC B1 ;  /* 0x0000000000017941 */ /* 0x000fea0003800000 */
.L_x_82:
        /* <DEDUP_REMOVED lines=10> */
.L_x_85:
[----:B------:R-:W-:Y:S05]  /*3ad0*/  BSYNC B1 ;  /* 0x0000000000017941 */ /* 0x000fea0003800000 */
.L_x_84:
        /* <DEDUP_REMOVED lines=9> */
.L_x_87:
[----:B------:R-:W-:Y:S05]  /*3b70*/  BSYNC B1 ;  /* 0x0000000000017941 */ /* 0x000fea0003800000 */
.L_x_86:
        /* <DEDUP_REMOVED lines=9> */
.L_x_89:
[----:B------:R-:W-:Y:S05]  /*3c10*/  BSYNC B1 ;  /* 0x0000000000017941 */ /* 0x000fea0003800000 */
.L_x_88:
        /* <DEDUP_REMOVED lines=10> */
.L_x_91:
[----:B------:R-:W-:Y:S05]  /*3cc0*/  BSYNC B1 ;  /* 0x0000000000017941 */ /* 0x000fea0003800000 */
.L_x_90:
        /* <DEDUP_REMOVED lines=10> */
.L_x_93:
[----:B------:R-:W-:Y:S05]  /*3d70*/  BSYNC B1 ;  /* 0x0000000000017941 */ /* 0x000fea0003800000 */
.L_x_92:
        /* <DEDUP_REMOVED lines=9> */
.L_x_95:
[----:B------:R-:W-:Y:S05]  /*3e10*/  BSYNC B1 ;  /* 0x0000000000017941 */ /* 0x000fea0003800000 */
.L_x_94:
        /* <DEDUP_REMOVED lines=9> */
.L_x_97:
[----:B------:R-:W-:Y:S05]  /*3eb0*/  BSYNC B1 ;  /* 0x0000000000017941 */ /* 0x000fea0003800000 */
.L_x_96:
        /* <DEDUP_REMOVED lines=10> */
.L_x_99:
[----:B------:R-:W-:Y:S05]  /*3f60*/  BSYNC B1 ;  /* 0x0000000000017941 */ /* 0x000fea0003800000 */
.L_x_98:
        /* <DEDUP_REMOVED lines=10> */
.L_x_101:
[----:B------:R-:W-:Y:S05]  /*4010*/  BSYNC B1 ;  /* 0x0000000000017941 */ /* 0x000fea0003800000 */
.L_x_100:
        /* <DEDUP_REMOVED lines=9> */
.L_x_103:
[----:B------:R-:W-:Y:S05]  /*40b0*/  BSYNC B1 ;  /* 0x0000000000017941 */ /* 0x000fea0003800000 */
.L_x_102:
        /* <DEDUP_REMOVED lines=9> */
.L_x_105:
[----:B------:R-:W-:Y:S05]  /*4150*/  BSYNC B1 ;  /* 0x0000000000017941 */ /* 0x000fea0003800000 */
.L_x_104:
        /* <DEDUP_REMOVED lines=10> */
.L_x_107:
[----:B------:R-:W-:Y:S05]  /*4200*/  BSYNC B1 ;  /* 0x0000000000017941 */ /* 0x000fea0003800000 */
.L_x_106:
        /* <DEDUP_REMOVED lines=10> */
.L_x_109:
[----:B------:R-:W-:Y:S05]  /*42b0*/  BSYNC B1 ;  /* 0x0000000000017941 */ /* 0x000fea0003800000 */
.L_x_108:
        /* <DEDUP_REMOVED lines=9> */
.L_x_111:
[----:B------:R-:W-:Y:S05]  /*4350*/  BSYNC B1 ;  /* 0x0000000000017941 */ /* 0x000fea0003800000 */
.L_x_110:
        /* <DEDUP_REMOVED lines=9> */
.L_x_113:
[----:B------:R-:W-:Y:S05]  /*43f0*/  BSYNC B1 ;  /* 0x0000000000017941 */ /* 0x000fea0003800000 */
.L_x_112:
        /* <DEDUP_REMOVED lines=10> */
.L_x_115:
[----:B------:R-:W-:Y:S05]  /*44a0*/  BSYNC B1 ;  /* 0x0000000000017941 */ /* 0x000fea0003800000 */
.L_x_114:
        /* <DEDUP_REMOVED lines=10> */
.L_x_117:
[----:B------:R-:W-:Y:S05]  /*4550*/  BSYNC B1 ;  /* 0x0000000000017941 */ /* 0x000fea0003800000 */
.L_x_116:
        /* <DEDUP_REMOVED lines=9> */
.L_x_119:
[----:B------:R-:W-:Y:S05]  /*45f0*/  BSYNC B1 ;  /* 0x0000000000017941 */ /* 0x000fea0003800000 */
.L_x_118:
        /* <DEDUP_REMOVED lines=9> */
.L_x_121:
[----:B------:R-:W-:Y:S05]  /*4690*/  BSYNC B1 ;  /* 0x0000000000017941 */ /* 0x000fea0003800000 */
.L_x_120:
        /* <DEDUP_REMOVED lines=10> */
.L_x_123:
[----:B------:R-:W-:Y:S05]  /*4740*/  BSYNC B1 ;  /* 0x0000000000017941 */ /* 0x000fea0003800000 */
.L_x_122:
        /* <DEDUP_REMOVED lines=10> */
.L_x_125:
[----:B------:R-:W-:Y:S05]  /*47f0*/  BSYNC B1 ;  /* 0x0000000000017941 */ /* 0x000fea0003800000 */
.L_x_124:
        /* <DEDUP_REMOVED lines=9> */
.L_x_127:
[----:B------:R-:W-:Y:S05]  /*4890*/  BSYNC B1 ;  /* 0x0000000000017941 */ /* 0x000fea0003800000 */
.L_x_126:
        /* <DEDUP_REMOVED lines=9> */
.L_x_129:
[----:B------:R-:W-:Y:S05]  /*4930*/  BSYNC B1 ;  /* 0x0000000000017941 */ /* 0x000fea0003800000 */
.L_x_128:
        /* <DEDUP_REMOVED lines=10> */
.L_x_131:
[----:B------:R-:W-:Y:S05]  /*49e0*/  BSYNC B1 ;  /* 0x0000000000017941 */ /* 0x000fea0003800000 */
.L_x_130:
        /* <DEDUP_REMOVED lines=10> */
.L_x_133:
[----:B------:R-:W-:Y:S05]  /*4a90*/  BSYNC B1 ;  /* 0x0000000000017941 */ /* 0x000fea0003800000 */
.L_x_132:
        /* <DEDUP_REMOVED lines=9> */
.L_x_135:
[----:B------:R-:W-:Y:S05]  /*4b30*/  BSYNC B1 ;  /* 0x0000000000017941 */ /* 0x000fea0003800000 */
.L_x_134:
        /* <DEDUP_REMOVED lines=9> */
.L_x_137:
[----:B------:R-:W-:Y:S05]  /*4bd0*/  BSYNC B1 ;  /* 0x0000000000017941 */ /* 0x000fea0003800000 */
.L_x_136:
        /* <DEDUP_REMOVED lines=10> */
.L_x_139:
[----:B------:R-:W-:Y:S05]  /*4c80*/  BSYNC B1 ;  /* 0x0000000000017941 */ /* 0x000fea0003800000 */
.L_x_138:
        /* <DEDUP_REMOVED lines=10> */
.L_x_141:
[----:B------:R-:W-:Y:S05]  /*4d30*/  BSYNC B1 ;  /* 0x0000000000017941 */ /* 0x000fea0003800000 */
.L_x_140:
        /* <DEDUP_REMOVED lines=9> */
.L_x_143:
[----:B------:R-:W-:Y:S05]  /*4dd0*/  BSYNC B1 ;  /* 0x0000000000017941 */ /* 0x000fea0003800000 */
.L_x_142:
        /* <DEDUP_REMOVED lines=9> */
.L_x_145:
[----:B------:R-:W-:Y:S05]  /*4e70*/  BSYNC B1 ;  /* 0x0000000000017941 */ /* 0x000fea0003800000 */
.L_x_144:
        /* <DEDUP_REMOVED lines=10> */
.L_x_147:
[----:B------:R-:W-:Y:S05]  /*4f20*/  BSYNC B1 ;  /* 0x0000000000017941 */ /* 0x000fea0003800000 */
.L_x_146:
        /* <DEDUP_REMOVED lines=10> */
.L_x_149:
[----:B------:R-:W-:Y:S05]  /*4fd0*/  BSYNC B1 ;  /* 0x0000000000017941 */ /* 0x000fea0003800000 */
.L_x_148:
        /* <DEDUP_REMOVED lines=9> */
.L_x_151:
[----:B------:R-:W-:Y:S05]  /*5070*/  BSYNC B1 ;  /* 0x0000000000017941 */ /* 0x000fea0003800000 */
.L_x_150:
        /* <DEDUP_REMOVED lines=9> */
.L_x_153:
[----:B------:R-:W-:Y:S05]  /*5110*/  BSYNC B1 ;  /* 0x0000000000017941 */ /* 0x000fea0003800000 */
.L_x_152:
        /* <DEDUP_REMOVED lines=10> */
.L_x_155:
[----:B------:R-:W-:Y:S05]  /*51c0*/  BSYNC B1 ;  /* 0x0000000000017941 */ /* 0x000fea0003800000 */
.L_x_154:
        /* <DEDUP_REMOVED lines=10> */
.L_x_157:
[----:B------:R-:W-:Y:S05]  /*5270*/  BSYNC B1 ;  /* 0x0000000000017941 */ /* 0x000fea0003800000 */
.L_x_156:
        /* <DEDUP_REMOVED lines=9> */
.L_x_159:
[----:B------:R-:W-:Y:S05]  /*5310*/  BSYNC B1 ;  /* 0x0000000000017941 */ /* 0x000fea0003800000 */
.L_x_158:
        /* <DEDUP_REMOVED lines=9> */
.L_x_161:
[----:B------:R-:W-:Y:S05]  /*53b0*/  BSYNC B1 ;  /* 0x0000000000017941 */ /* 0x000fea0003800000 */
.L_x_160:
        /* <DEDUP_REMOVED lines=10> */
.L_x_163:
[----:B------:R-:W-:Y:S05]  /*5460*/  BSYNC B1 ;  /* 0x0000000000017941 */ /* 0x000fea0003800000 */
.L_x_162:
        /* <DEDUP_REMOVED lines=10> */
.L_x_165:
[----:B------:R-:W-:Y:S05]  /*5510*/  BSYNC B1 ;  /* 0x0000000000017941 */ /* 0x000fea0003800000 */
.L_x_164:
        /* <DEDUP_REMOVED lines=9> */
.L_x_167:
[----:B------:R-:W-:Y:S05]  /*55b0*/  BSYNC B1 ;  /* 0x0000000000017941 */ /* 0x000fea0003800000 */
.L_x_166:
        /* <DEDUP_REMOVED lines=9> */
.L_x_169:
[----:B------:R-:W-:Y:S05]  /*5650*/  BSYNC B1 ;  /* 0x0000000000017941 */ /* 0x000fea0003800000 */
.L_x_168:
        /* <DEDUP_REMOVED lines=10> */
.L_x_171:
[----:B------:R-:W-:Y:S05]  /*5700*/  BSYNC B1 ;  /* 0x0000000000017941 */ /* 0x000fea0003800000 */
.L_x_170:
        /* <DEDUP_REMOVED lines=10> */
.L_x_173:
[----:B------:R-:W-:Y:S05]  /*57b0*/  BSYNC B1 ;  /* 0x0000000000017941 */ /* 0x000fea0003800000 */
.L_x_172:
        /* <DEDUP_REMOVED lines=9> */
.L_x_175:
[----:B------:R-:W-:Y:S05]  /*5850*/  BSYNC B1 ;  /* 0x0000000000017941 */ /* 0x000fea0003800000 */
.L_x_174:
        /* <DEDUP_REMOVED lines=9> */
.L_x_177:
[----:B------:R-:W-:Y:S05]  /*58f0*/  BSYNC B1 ;  /* 0x0000000000017941 */ /* 0x000fea0003800000 */
.L_x_176:
        /* <DEDUP_REMOVED lines=10> */
.L_x_179:
[----:B------:R-:W-:Y:S05]  /*59a0*/  BSYNC B1 ;  /* 0x0000000000017941 */ /* 0x000fea0003800000 */
.L_x_178:
        /* <DEDUP_REMOVED lines=10> */
.L_x_181:
[----:B------:R-:W-:Y:S05]  /*5a50*/  BSYNC B1 ;  /* 0x0000000000017941 */ /* 0x000fea0003800000 */
.L_x_180:
        /* <DEDUP_REMOVED lines=9> */
.L_x_183:
[----:B------:R-:W-:Y:S05]  /*5af0*/  BSYNC B1 ;  /* 0x0000000000017941 */ /* 0x000fea0003800000 */
.L_x_182:
        /* <DEDUP_REMOVED lines=9> */
.L_x_185:
[----:B------:R-:W-:Y:S05]  /*5b90*/  BSYNC B1 ;  /* 0x0000000000017941 */ /* 0x000fea0003800000 */
.L_x_184:
        /* <DEDUP_REMOVED lines=10> */
.L_x_187:
[----:B------:R-:W-:Y:S05]  /*5c40*/  BSYNC B1 ;  /* 0x0000000000017941 */ /* 0x000fea0003800000 */
.L_x_186:
        /* <DEDUP_REMOVED lines=10> */
.L_x_189:
[----:B------:R-:W-:Y:S05]  /*5cf0*/  BSYNC B1 ;  /* 0x0000000000017941 */ /* 0x000fea0003800000 */
.L_x_188:
        /* <DEDUP_REMOVED lines=9> */
.L_x_191:
[----:B------:R-:W-:Y:S05]  /*5d90*/  BSYNC B1 ;  /* 0x0000000000017941 */ /* 0x000fea0003800000 */
.L_x_190:
        /* <DEDUP_REMOVED lines=9> */
.L_x_193:
[----:B------:R-:W-:Y:S05]  /*5e30*/  BSYNC B1 ;  /* 0x0000000000017941 */ /* 0x000fea0003800000 */
.L_x_192:
        /* <DEDUP_REMOVED lines=10> */
.L_x_195:
[----:B------:R-:W-:Y:S05]  /*5ee0*/  BSYNC B1 ;  /* 0x0000000000017941 */ /* 0x000fea0003800000 */
.L_x_194:
        /* <DEDUP_REMOVED lines=10> */
.L_x_197:
[----:B------:R-:W-:Y:S05]  /*5f90*/  BSYNC B1 ;  /* 0x0000000000017941 */ /* 0x000fea0003800000 */
.L_x_196:
        /* <DEDUP_REMOVED lines=9> */
.L_x_199:
[----:B------:R-:W-:Y:S05]  /*6030*/  BSYNC B1 ;  /* 0x0000000000017941 */ /* 0x000fea0003800000 */
.L_x_198:
        /* <DEDUP_REMOVED lines=9> */
.L_x_201:
[----:B------:R-:W-:Y:S05]  /*60d0*/  BSYNC B1 ;  /* 0x0000000000017941 */ /* 0x000fea0003800000 */
.L_x_200:
        /* <DEDUP_REMOVED lines=10> */
.L_x_203:
[----:B------:R-:W-:Y:S05]  /*6180*/  BSYNC B1 ;  /* 0x0000000000017941 */ /* 0x000fea0003800000 */
.L_x_202:
        /* <DEDUP_REMOVED lines=10> */
.L_x_205:
[----:B------:R-:W-:Y:S05]  /*6230*/  BSYNC B1 ;  /* 0x0000000000017941 */ /* 0x000fea0003800000 */
.L_x_204:
        /* <DEDUP_REMOVED lines=9> */
.L_x_207:
[----:B------:R-:W-:Y:S05]  /*62d0*/  BSYNC B1 ;  /* 0x0000000000017941 */ /* 0x000fea0003800000 */
.L_x_206:
        /* <DEDUP_REMOVED lines=9> */
.L_x_209:
[----:B------:R-:W-:Y:S05]  /*6370*/  BSYNC B1 ;  /* 0x0000000000017941 */ /* 0x000fea0003800000 */
.L_x_208:
        /* <DEDUP_REMOVED lines=10> */
.L_x_211:
[----:B------:R-:W-:Y:S05]  /*6420*/  BSYNC B1 ;  /* 0x0000000000017941 */ /* 0x000fea0003800000 */
.L_x_210:
        /* <DEDUP_REMOVED lines=10> */
.L_x_213:
[----:B------:R-:W-:Y:S05]  /*64d0*/  BSYNC B1 ;  /* 0x0000000000017941 */ /* 0x000fea0003800000 */
.L_x_212:
        /* <DEDUP_REMOVED lines=9> */
.L_x_215:
[----:B------:R-:W-:Y:S05]  /*6570*/  BSYNC B1 ;  /* 0x0000000000017941 */ /* 0x000fea0003800000 */
.L_x_214:
        /* <DEDUP_REMOVED lines=9> */
.L_x_217:
[----:B------:R-:W-:Y:S05]  /*6610*/  BSYNC B1 ;  /* 0x0000000000017941 */ /* 0x000fea0003800000 */
.L_x_216:
        /* <DEDUP_REMOVED lines=10> */
.L_x_219:
[----:B------:R-:W-:Y:S05]  /*66c0*/  BSYNC B1 ;  /* 0x0000000000017941 */ /* 0x000fea0003800000 */
.L_x_218:
        /* <DEDUP_REMOVED lines=10> */
.L_x_221:
[----:B------:R-:W-:Y:S05]  /*6770*/  BSYNC B1 ;  /* 0x0000000000017941 */ /* 0x000fea0003800000 */
.L_x_220:
        /* <DEDUP_REMOVED lines=9> */
.L_x_223:
[----:B------:R-:W-:Y:S05]  /*6810*/  BSYNC B1 ;  /* 0x0000000000017941 */ /* 0x000fea0003800000 */
.L_x_222:
        /* <DEDUP_REMOVED lines=9> */
.L_x_225:
[----:B------:R-:W-:Y:S05]  /*68b0*/  BSYNC B1 ;  /* 0x0000000000017941 */ /* 0x000fea0003800000 */
.L_x_224:
        /* <DEDUP_REMOVED lines=10> */
.L_x_227:
[----:B------:R-:W-:Y:S05]  /*6960*/  BSYNC B1 ;  /* 0x0000000000017941 */ /* 0x000fea0003800000 */
.L_x_226:
        /* <DEDUP_REMOVED lines=10> */
.L_x_229:
[----:B------:R-:W-:Y:S05]  /*6a10*/  BSYNC B1 ;  /* 0x0000000000017941 */ /* 0x000fea0003800000 */
.L_x_228:
        /* <DEDUP_REMOVED lines=9> */
.L_x_231:
[----:B------:R-:W-:Y:S05]  /*6ab0*/  BSYNC B1 ;  /* 0x0000000000017941 */ /* 0x000fea0003800000 */
.L_x_230:
        /* <DEDUP_REMOVED lines=9> */
.L_x_233:
[----:B------:R-:W-:Y:S05]  /*6b50*/  BSYNC B1 ;  /* 0x0000000000017941 */ /* 0x000fea0003800000 */
.L_x_232:
        /* <DEDUP_REMOVED lines=10> */
.L_x_235:
[----:B------:R-:W-:Y:S05]  /*6c00*/  BSYNC B1 ;  /* 0x0000000000017941 */ /* 0x000fea0003800000 */
.L_x_234:
        /* <DEDUP_REMOVED lines=10> */
.L_x_237:
[----:B------:R-:W-:Y:S05]  /*6cb0*/  BSYNC B1 ;  /* 0x0000000000017941 */ /* 0x000fea0003800000 */
.L_x_236:
        /* <DEDUP_REMOVED lines=9> */
.L_x_239:
[----:B------:R-:W-:Y:S05]  /*6d50*/  BSYNC B1 ;  /* 0x0000000000017941 */ /* 0x000fea0003800000 */
.L_x_238:
        /* <DEDUP_REMOVED lines=9> */
.L_x_241:
[----:B------:R-:W-:Y:S05]  /*6df0*/  BSYNC B1 ;  /* 0x0000000000017941 */ /* 0x000fea0003800000 */
.L_x_240:
        /* <DEDUP_REMOVED lines=10> */
.L_x_243:
[----:B------:R-:W-:Y:S05]  /*6ea0*/  BSYNC B1 ;  /* 0x0000000000017941 */ /* 0x000fea0003800000 */
.L_x_242:
        /* <DEDUP_REMOVED lines=10> */
.L_x_245:
[----:B------:R-:W-:Y:S05]  /*6f50*/  BSYNC B1 ;  /* 0x0000000000017941 */ /* 0x000fea0003800000 */
.L_x_244:
        /* <DEDUP_REMOVED lines=9> */
.L_x_247:
[----:B------:R-:W-:Y:S05]  /*6ff0*/  BSYNC B1 ;  /* 0x0000000000017941 */ /* 0x000fea0003800000 */
.L_x_246:
        /* <DEDUP_REMOVED lines=9> */
.L_x_249:
[----:B------:R-:W-:Y:S05]  /*7090*/  BSYNC B1 ;  /* 0x0000000000017941 */ /* 0x000fea0003800000 */
.L_x_248:
        /* <DEDUP_REMOVED lines=10> */
.L_x_251:
[----:B------:R-:W-:Y:S05]  /*7140*/  BSYNC B1 ;  /* 0x0000000000017941 */ /* 0x000fea0003800000 */
.L_x_250:
        /* <DEDUP_REMOVED lines=10> */
.L_x_253:
[----:B------:R-:W-:Y:S05]  /*71f0*/  BSYNC B1 ;  /* 0x0000000000017941 */ /* 0x000fea0003800000 */
.L_x_252:
        /* <DEDUP_REMOVED lines=9> */
.L_x_255:
[----:B------:R-:W-:Y:S05]  /*7290*/  BSYNC B1 ;  /* 0x0000000000017941 */ /* 0x000fea0003800000 */
.L_x_254:
        /* <DEDUP_REMOVED lines=9> */
.L_x_257:
[----:B------:R-:W-:Y:S05]  /*7330*/  BSYNC B1 ;  /* 0x0000000000017941 */ /* 0x000fea0003800000 */
.L_x_256:
        /* <DEDUP_REMOVED lines=10> */
.L_x_259:
[----:B------:R-:W-:Y:S05]  /*73e0*/  BSYNC B1 ;  /* 0x0000000000017941 */ /* 0x000fea0003800000 */
.L_x_258:
        /* <DEDUP_REMOVED lines=10> */
.L_x_261:
[----:B------:R-:W-:Y:S05]  /*7490*/  BSYNC B1 ;  /* 0x0000000000017941 */ /* 0x000fea0003800000 */
.L_x_260:
        /* <DEDUP_REMOVED lines=9> */
.L_x_263:
[----:B------:R-:W-:Y:S05]  /*7530*/  BSYNC B1 ;  /* 0x0000000000017941 */ /* 0x000fea0003800000 */
.L_x_262:
        /* <DEDUP_REMOVED lines=9> */
.L_x_265:
[----:B------:R-:W-:Y:S05]  /*75d0*/  BSYNC B1 ;  /* 0x0000000000017941 */ /* 0x000fea0003800000 */
.L_x_264:
        /* <DEDUP_REMOVED lines=10> */
.L_x_267:
[----:B------:R-:W-:Y:S05]  /*7680*/  BSYNC B1 ;  /* 0x0000000000017941 */ /* 0x000fea0003800000 */
.L_x_266:
        /* <DEDUP_REMOVED lines=10> */
.L_x_269:
[----:B------:R-:W-:Y:S05]  /*7730*/  BSYNC B1 ;  /* 0x0000000000017941 */ /* 0x000fea0003800000 */
.L_x_268:
        /* <DEDUP_REMOVED lines=9> */
.L_x_271:
[----:B------:R-:W-:Y:S05]  /*77d0*/  BSYNC B1 ;  /* 0x0000000000017941 */ /* 0x000fea0003800000 */
.L_x_270:
        /* <DEDUP_REMOVED lines=9> */
.L_x_273:
[----:B------:R-:W-:Y:S05]  /*7870*/  BSYNC B1 ;  /* 0x0000000000017941 */ /* 0x000fea0003800000 */
.L_x_272:
        /* <DEDUP_REMOVED lines=10> */
.L_x_275:
[----:B------:R-:W-:Y:S05]  /*7920*/  BSYNC B1 ;  /* 0x0000000000017941 */ /* 0x000fea0003800000 */
.L_x_274:
        /* <DEDUP_REMOVED lines=10> */
.L_x_277:
[----:B------:R-:W-:Y:S05]  /*79d0*/  BSYNC B1 ;  /* 0x0000000000017941 */ /* 0x000fea0003800000 */
.L_x_276:
        /* <DEDUP_REMOVED lines=9> */
.L_x_279:
[----:B------:R-:W-:Y:S05]  /*7a70*/  BSYNC B1 ;  /* 0x0000000000017941 */ /* 0x000fea0003800000 */
.L_x_278:
        /* <DEDUP_REMOVED lines=9> */
.L_x_281:
[----:B------:R-:W-:Y:S05]  /*7b10*/  BSYNC B1 ;  /* 0x0000000000017941 */ /* 0x000fea0003800000 */
.L_x_280:
        /* <DEDUP_REMOVED lines=10> */
.L_x_283:
[----:B------:R-:W-:Y:S05]  /*7bc0*/  BSYNC B1 ;  /* 0x0000000000017941 */ /* 0x000fea0003800000 */
.L_x_282:
        /* <DEDUP_REMOVED lines=10> */
.L_x_285:
[----:B------:R-:W-:Y:S05]  /*7c70*/  BSYNC B1 ;  /* 0x0000000000017941 */ /* 0x000fea0003800000 */
.L_x_284:
        /* <DEDUP_REMOVED lines=9> */
.L_x_287:
[----:B------:R-:W-:Y:S05]  /*7d10*/  BSYNC B1 ;  /* 0x0000000000017941 */ /* 0x000fea0003800000 */
.L_x_286:
[----:B-----5:R-:W-:Y:S01]  /*7d20*/  LOP3.LUT R0, R19, 0xffffe000, RZ, 0xc0, !PT ;  /* 0xffffe00013007812 */ /* 0x020fe200078ec0ff */
[----:B0-----:R-:W-:Y:S01]  /*7d30*/  @P1 IMAD.MOV.U32 R4, RZ, RZ, R10 ;  /* 0x000000ffff041224 */ /* 0x001fe200078e000a */
[----:B------:R-:W-:Y:S01]  /*7d40*/  ISETP.GT.AND P0, PT, R3, 0x8, P0 ;  /* 0x000000080300780c */ /* 0x000fe20000704270 */
[----:B------:R-:W-:Y:S02]  /*7d50*/  BSSY B1, `(.L_x_288) ;  /* 0x0000008000017945 */ /* 0x000fe40003800000 */
[----:B------:R-:W-:-:S04]  /*7d60*/  FMUL R5, R0, R155 ;  /* 0x0000009b00057220 */ /* 0x000fc80000400000 */
[----:B-1--4-:R-:W-:Y:S01]  /*7d70*/  FFMA R7, R150, R154, R5 ;  /* 0x0000009a96077223 */ /* 0x012fe20000000005 */
[----:B------:R-:W-:-:S04]  /*7d80*/  @P1 IMAD.MOV.U32 R5, RZ, RZ, R11 ;  /* 0x000000ffff051224 */ /* 0x000fc800078e000b */
[----:B------:R-:W-:-:S05]  /*7d90*/  F2FP.TF32.F32.PACK_B R7, R7 ;  /* 0x00000007ff07723e */ /* 0x000fca00024050ff */
[----:B------:R0:W-:Y:S01]  /*7da0*/  @P1 STG.E desc[UR36][R4.64+0x3e0], R7 ;  /* 0x0003e00704001986 */ /* 0x0001e2000c101924 */
[----:B------:R-:W-:Y:S05]  /*7db0*/  @!P0 BRA `(.L_x_289) ;  /* 0x0000000000048947 */ /* 0x000fea0003800000 */
[----:B------:R1:W5:Y:S02]  /*7dc0*/  LDG.E.LTC128B R19, desc[UR36][R8.64+0x3e4] ;  /* 0x0003e42408137981 */ /* 0x000364000c1e1920 */
.L_x_289:
[----:B------:R-:W-:Y:S05]  /*7dd0*/  BSYNC B1 ;  /* 0x0000000000017941 */ /* 0x000fea0003800000 */
.L_x_288:
[----:B------:R-:W-:Y:S05]  /*7de0*/  @!P0 BRA `(.L_x_290) ;  /* 0x0000002400488947 */ /* 0x000fea0003800000 */
[----:B-----5:R-:W-:-:S05]  /*7df0*/  LOP3.LUT R0, R19, 0xffffe000, RZ, 0xc0, !PT ;  /* 0xffffe00013007812 */ /* 0x020fca00078ec0ff */
[----:B------:R-:W-:-:S04]  /*7e00*/  FMUL R0, R0, R155 ;  /* 0x0000009b00007220 */ /* 0x000fc80000400000 */
[----:B------:R-:W-:-:S05]  /*7e10*/  FFMA R151, R151, R154, R0 ;  /* 0x0000009a97977223 */ /* 0x000fca0000000000 */
[----:B------:R-:W-:-:S05]  /*7e20*/  F2FP.TF32.F32.PACK_B R151, R151 ;  /* 0x00000097ff97723e */ /* 0x000fca00024050ff */
[----:B------:R4:W-:Y:S01]  /*7e30*/  STG.E desc[UR36][R10.64+0x3e4], R151 ;  /* 0x0003e4970a007986 */ /* 0x0009e2000c101924 */
[----:B------:R-:W-:Y:S05]  /*7e40*/  BRA `(.L_x_290) ;  /* 0x0000002400307947 */ /* 0x000fea0003800000 */
.L_x_37:
[----:B------:R-:W-:Y:S01]  /*7e50*/  ISETP.GT.AND P3, PT, R0, 0x1, PT ;  /* 0x000000010000780c */ /* 0x000fe20003f64270 */
[----:B------:R-:W-:Y:S01]  /*7e60*/  ULDC.64 UR4, c[0x0][0x5c0] ;  /* 0x0001700000047ab9 */ /* 0x000fe20000000a00 */
[-C--:B------:R-:W-:Y:S01]  /*7e70*/  FMUL R9, R24, R154.reuse ;  /* 0x0000009a18097220 */ /* 0x080fe20000400000 */
[C---:B------:R-:W-:Y:S01]  /*7e80*/  LEA R4, P4, R168.reuse, UR4, 0x2 ;  /* 0x00000004a8047c11 */ /* 0x040fe2000f8810ff */
[-C--:B------:R-:W-:Y:S01]  /*7e90*/  FMUL R25, R25, R154.reuse ;  /* 0x0000009a19197220 */ /* 0x080fe20000400000 */
[----:B------:R-:W-:Y:S01]  /*7ea0*/  ISETP.GT.AND P0, PT, R3, RZ, P3 ;  /* 0x000000ff0300720c */ /* 0x000fe20001f04270 */
[-C--:B------:R-:W-:Y:S01]  /*7eb0*/  FMUL R27, R27, R154.reuse ;  /* 0x0000009a1b1b7220 */ /* 0x080fe20000400000 */
[----:B------:R-:W-:Y:S01]  /*7ec0*/  LEA.HI.X R5, R168, UR5, R179, 0x2, P4 ;  /* 0x00000005a8057c11 */ /* 0x000fe2000a0f14b3 */
[-C--:B------:R-:W-:Y:S01]  /*7ed0*/  FMUL R29, R29, R154.reuse ;  /* 0x0000009a1d1d7220 */ /* 0x080fe20000400000 */
[----:B------:R-:W-:Y:S01]  /*7ee0*/  F2FP.TF32.F32.PACK_B R9, R9 ;  /* 0x00000009ff09723e */ /* 0x000fe200024050ff */
[-C--:B------:R-:W-:Y:S01]  /*7ef0*/  FMUL R31, R31, R154.reuse ;  /* 0x0000009a1f1f7220 */ /* 0x080fe20000400000 */
[----:B------:R-:W-:Y:S01]  /*7f00*/  F2FP.TF32.F32.PACK_B R25, R25 ;  /* 0x00000019ff19723e */ /* 0x000fe200024050ff */
[----:B------:R-:W-:Y:S01]  /*7f10*/  FMUL R13, R32, R154 ;  /* 0x0000009a200d7220 */ /* 0x000fe20000400000 */
[C---:B------:R-:W-:Y:S01]  /*7f20*/  SHF.L.U64.HI R7, R10.reuse, 0x5, R11 ;  /* 0x000000050a077819 */ /* 0x040fe2000001020b */
[----:B------:R0:W-:Y:S01]  /*7f30*/  @P2 STG.E desc[UR36][R4.64], R9 ;  /* 0x0000000904002986 */ /* 0x0001e2000c101924 */
[----:B------:R-:W-:Y:S01]  /*7f40*/  LEA R6, P4, R10, R4, 0x5 ;  /* 0x000000040a067211 */ /* 0x000fe200078828ff */
[-C--:B------:R-:W-:Y:S01]  /*7f50*/  FMUL R11, R26, R154.reuse ;  /* 0x0000009a1a0b7220 */ /* 0x080fe20000400000 */
[----:B------:R-:W-:Y:S01]  /*7f60*/  ISETP.GT.AND P1, PT, R3, 0x8, P1 ;  /* 0x000000080300780c */ /* 0x000fe20000f24270 */
[----:B------:R-:W-:Y:S01]  /*7f70*/  @P0 STG.E desc[UR36][R4.64+0x4], R25 ;  /* 0x0000041904000986 */ /* 0x000fe2000c101924 */
[C---:B------:R-:W-:Y:S01]  /*7f80*/  ISETP.GT.AND P2, PT, R0.reuse, 0x8, PT ;  /* 0x000000080000780c */ /* 0x040fe20003f44270 */
[----:B------:R-:W-:Y:S01]  /*7f90*/  IMAD.X R7, R7, 0x1, R5, P4 ;  /* 0x0000000107077824 */ /* 0x000fe200020e0605 */
[----:B------:R-:W-:Y:S01]  /*7fa0*/  ISETP.GT.AND P3, PT, R3, 0x8, P3 ;  /* 0x000000080300780c */ /* 0x000fe20001f64270 */
[-C--:B------:R-:W-:Y:S01]  /*7fb0*/  FMUL R33, R33, R154.reuse ;  /* 0x0000009a21217220 */ /* 0x080fe20000400000 */
[----:B------:R-:W-:Y:S01]  /*7fc0*/  ISETP.GT.AND P0, PT, R0, 0x9, PT ;  /* 0x000000090000780c */ /* 0x000fe20003f04270 */
[-C--:B------:R-:W-:Y:S01]  /*7fd0*/  FMUL R35, R35, R154.reuse ;  /* 0x0000009a23237220 */ /* 0x080fe20000400000 */
[C---:B------:R-:W-:Y:S01]  /*7fe0*/  ISETP.GT.AND P5, PT, R3.reuse, RZ, P2 ;  /* 0x000000ff0300720c */ /* 0x040fe200017a4270 */
[-C--:B0-----:R-:W-:Y:S01]  /*7ff0*/  FMUL R9, R28, R154.reuse ;  /* 0x0000009a1c097220 */ /* 0x081fe20000400000 */
[----:B------:R-:W-:Y:S01]  /*8000*/  ISETP.GT.AND P4, PT, R3, RZ, P0 ;  /* 0x000000ff0300720c */ /* 0x000fe20000784270 */
[-C--:B------:R-:W-:Y:S01]  /*8010*/  FMUL R37, R37, R154.reuse ;  /* 0x0000009a25257220 */ /* 0x080fe20000400000 */
[----:B------:R-:W-:Y:S01]  /*8020*/  F2FP.TF32.F32.PACK_B R11, R11 ;  /* 0x0000000bff0b723e */ /* 0x000fe200024050ff */
[-C--:B------:R-:W-:Y:S01]  /*8030*/  FMUL R39, R39, R154.reuse ;  /* 0x0000009a27277220 */ /* 0x080fe20000400000 */
[----:B------:R-:W-:Y:S01]  /*8040*/  F2FP.TF32.F32.PACK_B R27, R27 ;  /* 0x0000001bff1b723e */ /* 0x000fe200024050ff */
[-C--:B------:R-:W-:Y:S01]  /*8050*/  FMUL R41, R41, R154.reuse ;  /* 0x0000009a29297220 */ /* 0x080fe20000400000 */
[----:B------:R-:W-:Y:S01]  /*8060*/  F2FP.TF32.F32.PACK_B R9, R9 ;  /* 0x00000009ff09723e */ /* 0x000fe200024050ff */
[----:B------:R0:W-:Y:S01]  /*8070*/  @P1 STG.E desc[UR36][R6.64], R11 ;  /* 0x0000000b06001986 */ /* 0x0001e2000c101924 */
[----:B------:R-:W-:Y:S01]  /*8080*/  F2FP.TF32.F32.PACK_B R29, R29 ;  /* 0x0000001dff1d723e */ /* 0x000fe200024050ff */
[-C--:B------:R-:W-:Y:S01]  /*8090*/  FMUL R43, R43, R154.reuse ;  /* 0x0000009a2b2b7220 */ /* 0x080fe20000400000 */
[C---:B------:R-:W-:Y:S01]  /*80a0*/  ISETP.GT.AND P1, PT, R0.reuse, 0x10, PT ;  /* 0x000000100000780c */ /* 0x040fe20003f24270 */
[----:B------:R-:W-:Y:S01]  /*80b0*/  @P3 STG.E desc[UR36][R6.64+0x4], R27 ;  /* 0x0000041b06003986 */ /* 0x000fe2000c101924 */
[----:B------:R-:W-:Y:S01]  /*80c0*/  ISETP.GT.AND P3, PT, R0, 0x11, PT ;  /* 0x000000110000780c */ /* 0x000fe20003f64270 */
[-C--:B------:R-:W-:Y:S01]  /*80d0*/  FMUL R45, R45, R154.reuse ;  /* 0x0000009a2d2d7220 */ /* 0x080fe20000400000 */
[C---:B------:R-:W-:Y:S01]  /*80e0*/  ISETP.GT.AND P2, PT, R3.reuse, 0x8, P2 ;  /* 0x000000080300780c */ /* 0x040fe20001744270 */
[----:B------:R1:W-:Y:S01]  /*80f0*/  @P5 STG.E desc[UR36][R4.64+0x20], R9 ;  /* 0x0000200904005986 */ /* 0x0003e2000c101924 */
[----:B------:R-:W-:Y:S01]  /*8100*/  ISETP.GT.AND P0, PT, R3, 0x8, P0 ;  /* 0x000000080300780c */ /* 0x000fe20000704270 */
[-C--:B------:R-:W-:Y:S01]  /*8110*/  FMUL R47, R47, R154.reuse ;  /* 0x0000009a2f2f7220 */ /* 0x080fe20000400000 */
[C---:B------:R-:W-:Y:S01]  /*8120*/  ISETP.GT.AND P5, PT, R3.reuse, RZ, P1 ;  /* 0x000000ff0300720c */ /* 0x040fe20000fa4270 */
[----:B------:R-:W-:Y:S01]  /*8130*/  @P4 STG.E desc[UR36][R4.64+0x24], R29 ;  /* 0x0000241d04004986 */ /* 0x000fe2000c101924 */
        /* <DEDUP_REMOVED lines=8> */
[-C--:B-1----:R-:W-:Y:S01]  /*81c0*/  FMUL R9, R34, R154.reuse ;  /* 0x0000009a22097220 */ /* 0x082fe20000400000 */
[----:B------:R-:W-:Y:S01]  /*81d0*/  F2FP.TF32.F32.PACK_B R33, R33 ;  /* 0x00000021ff21723e */ /* 0x000fe200024050ff */
[----:B------:R0:W-:Y:S01]  /*81e0*/  @P2 STG.E desc[UR36][R6.64+0x20], R11 ;  /* 0x0000200b06002986 */ /* 0x0001e2000c101924 */
[----:B------:R-:W-:Y:S01]  /*81f0*/  ISETP.GT.AND P1, PT, R3, 0x8, P1 ;  /* 0x000000080300780c */ /* 0x000fe20000f24270 */
[-C--:B------:R-:W-:Y:S01]  /*8200*/  FMUL R55, R55, R154.reuse ;  /* 0x0000009a37377220 */ /* 0x080fe20000400000 */
[C---:B------:R-:W-:Y:S01]  /*8210*/  ISETP.GT.AND P2, PT, R0.reuse, 0x19, PT ;  /* 0x000000190000780c */ /* 0x040fe20003f44270 */
[----:B------:R-:W-:Y:S01]  /*8220*/  @P0 STG.E desc[UR36][R6.64+0x24], R31 ;  /* 0x0000241f06000986 */ /* 0x000fe2000c101924 */
[----:B------:R-:W-:Y:S01]  /*8230*/  ISETP.GT.AND P0, PT, R0, 0x18, PT ;  /* 0x000000180000780c */ /* 0x000fe20003f04270 */
[-C--:B------:R-:W-:Y:S01]  /*8240*/  FMUL R57, R57, R154.reuse ;  /* 0x0000009a39397220 */ /* 0x080fe20000400000 */
[----:B------:R-:W-:Y:S01]  /*8250*/  F2FP.TF32.F32.PACK_B R9, R9 ;  /* 0x00000009ff09723e */ /* 0x000fe200024050ff */
[----:B------:R1:W-:Y:S01]  /*8260*/  @P5 STG.E desc[UR36][R4.64+0x40], R13 ;  /* 0x0000400d04005986 */ /* 0x0003e2000c101924 */
[----:B------:R-:W-:Y:S01]  /*8270*/  ISETP.GT.AND P5, PT, R3, RZ, P0 ;  /* 0x000000ff0300720c */ /* 0x000fe200007a4270 */
[-C--:B------:R-:W-:Y:S01]  /*8280*/  FMUL R59, R59, R154.reuse ;  /* 0x0000009a3b3b7220 */ /* 0x080fe20000400000 */
[----:B------:R-:W-:Y:S01]  /*8290*/  F2FP.TF32.F32.PACK_B R35, R35 ;  /* 0x00000023ff23723e */ /* 0x000fe200024050ff */
[----:B------:R-:W-:Y:S01]  /*82a0*/  @P4 STG.E desc[UR36][R4.64+0x44], R33 ;  /* 0x0000442104004986 */ /* 0x000fe2000c101924 */
[C---:B------:R-:W-:Y:S01]  /*82b0*/  ISETP.GT.AND P4, PT, R3.reuse, 0x8, P3 ;  /* 0x000000080300780c */ /* 0x040fe20001f84270 */
[-C--:B0-----:R-:W-:Y:S01]  /*82c0*/  FMUL R11, R36, R154.reuse ;  /* 0x0000009a240b7220 */ /* 0x081fe20000400000 */
[----:B------:R-:W-:Y:S01]  /*82d0*/  ISETP.GT.AND P3, PT, R3, RZ, P2 ;  /* 0x000000ff0300720c */ /* 0x000fe20001764270 */
[----:B------:R0:W-:Y:S01]  /*82e0*/  @P1 STG.E desc[UR36][R6.64+0x40], R9 ;  /* 0x0000400906001986 */ /* 0x0001e2000c101924 */
[----:B------:R-:W-:Y:S01]  /*82f0*/  F2FP.TF32.F32.PACK_B R37, R37 ;  /* 0x00000025ff25723e */ /* 0x000fe200024050ff */
[-C--:B------:R-:W-:Y:S01]  /*8300*/  FMUL R61, R61, R154.reuse ;  /* 0x0000009a3d3d7220 */ /* 0x080fe20000400000 */
[----:B------:R-:W-:Y:S01]  /*8310*/  F2FP.TF32.F32.PACK_B R11, R11 ;  /* 0x0000000bff0b723e */ /* 0x000fe200024050ff */
[-C--:B-1----:R-:W-:Y:S01]  /*8320*/  FMUL R13, R40, R154.reuse ;  /* 0x0000009a280d7220 */ /* 0x082fe20000400000 */
[----:B------:R-:W-:Y:S01]  /*8330*/  ISETP.GT.AND P1, PT, R0, 0x20, PT ;  /* 0x000000200000780c */ /* 0x000fe20003f24270 */
[-C--:B------:R-:W-:Y:S01]  /*8340*/  FMUL R63, R63, R154.reuse ;  /* 0x0000009a3f3f7220 */ /* 0x080fe20000400000 */
[----:B------:R-:W-:Y:S01]  /*8350*/  ISETP.GT.AND P0, PT, R3, 0x8, P0 ;  /* 0x000000080300780c */ /* 0x000fe20000704270 */
[-C--:B------:R-:W-:Y:S01]  /*8360*/  FMUL R65, R65, R154.reuse ;  /* 0x0000009a41417220 */ /* 0x080fe20000400000 */
[----:B------:R-:W-:Y:S01]  /*8370*/  F2FP.TF32.F32.PACK_B R39, R39 ;  /* 0x00000027ff27723e */ /* 0x000fe200024050ff */
[----:B------:R-:W-:Y:S01]  /*8380*/  @P4 STG.E desc[UR36][R6.64+0x44], R35 ;  /* 0x0000442306004986 */ /* 0x000fe2000c101924 */
[C---:B------:R-:W-:Y:S01]  /*8390*/  ISETP.GT.AND P4, PT, R3.reuse, 0x8, P2 ;  /* 0x000000080300780c */ /* 0x040fe20001784270 */
[-C--:B0-----:R-:W-:Y:S01]  /*83a0*/  FMUL R9, R38, R154.reuse ;  /* 0x0000009a26097220 */ /* 0x081fe20000400000 */
[C---:B------:R-:W-:Y:S01]  /*83b0*/  ISETP.GT.AND P2, PT, R0.reuse, 0x21, PT ;  /* 0x000000210000780c */ /* 0x040fe20003f44270 */
[----:B------:R0:W-:Y:S01]  /*83c0*/  @P5 STG.E desc[UR36][R4.64+0x60], R11 ;  /* 0x0000600b04005986 */ /* 0x0001e2000c101924 */
[----:B------:R-:W-:Y:S01]  /*83d0*/  ISETP.GT.AND P5, PT, R3, RZ, P1 ;  /* 0x000000ff0300720c */ /* 0x000fe20000fa4270 */
[-C--:B------:R-:W-:Y:S01]  /*83e0*/  FMUL R67, R67, R154.reuse ;  /* 0x0000009a43437220 */ /* 0x080fe20000400000 */
[----:B------:R-:W-:Y:S01]  /*83f0*/  F2FP.TF32.F32.PACK_B R9, R9 ;  /* 0x00000009ff09723e */ /* 0x000fe200024050ff */
[----:B------:R-:W-:Y:S01]  /*8400*/  @P3 STG.E desc[UR36][R4.64+0x64], R37 ;  /* 0x0000642504003986 */ /* 0x000fe2000c101924 */
[----:B------:R-:W-:Y:S01]  /*8410*/  ISETP.GT.AND P3, PT, R3, RZ, P2 ;  /* 0x000000ff0300720c */ /* 0x000fe20001764270 */
[-C--:B------:R-:W-:Y:S01]  /*8420*/  FMUL R69, R69, R154.reuse ;  /* 0x0000009a45457220 */ /* 0x080fe20000400000 */
[----:B------:R-:W-:Y:S01]  /*8430*/  F2FP.TF32.F32.PACK_B R13, R13 ;  /* 0x0000000dff0d723e */ /* 0x000fe200024050ff */
[----:B------:R1:W-:Y:S01]  /*8440*/  @P0 STG.E desc[UR36][R6.64+0x60], R9 ;  /* 0x0000600906000986 */ /* 0x0003e2000c101924 */
[----:B------:R-:W-:Y:S01]  /*8450*/  F2FP.TF32.F32.PACK_B R41, R41 ;  /* 0x00000029ff29723e */ /* 0x000fe200024050ff */
[-C--:B------:R-:W-:Y:S01]  /*8460*/  FMUL R71, R71, R154.reuse ;  /* 0x0000009a47477220 */ /* 0x080fe20000400000 */
[----:B------:R-:W-:Y:S01]  /*8470*/  ISETP.GT.AND P0, PT, R0, 0x28, PT ;  /* 0x000000280000780c */ /* 0x000fe20003f04270 */
[----:B------:R-:W-:Y:S01]  /*8480*/  @P4 STG.E desc[UR36][R6.64+0x64], R39 ;  /* 0x0000642706004986 */ /* 0x000fe2000c101924 */
[C---:B------:R-:W-:Y:S01]  /*8490*/  ISETP.GT.AND P1, PT, R3.reuse, 0x8, P1 ;  /* 0x000000080300780c */ /* 0x040fe20000f24270 */
[-C--:B0-----:R-:W-:Y:S01]  /*84a0*/  FMUL R11, R44, R154.reuse ;  /* 0x0000009a2c0b7220 */ /* 0x081fe20000400000 */
[----:B------:R-:W-:Y:S01]  /*84b0*/  ISETP.GT.AND P4, PT, R3, 0x8, P2 ;  /* 0x000000080300780c */ /* 0x000fe20001784270 */
[----:B------:R0:W-:Y:S01]  /*84c0*/  @P5 STG.E desc[UR36][R4.64+0x80], R13 ;  /* 0x0000800d04005986 */ /* 0x0001e2000c101924 */
[----:B------:R-:W-:Y:S01]  /*84d0*/  ISETP.GT.AND P2, PT, R0, 0x29, PT ;  /* 0x000000290000780c */ /* 0x000fe20003f44270 */
[-C--:B------:R-:W-:Y:S01]  /*84e0*/  FMUL R73, R73, R154.reuse ;  /* 0x0000009a49497220 */ /* 0x080fe20000400000 */
[C---:B------:R-:W-:Y:S01]  /*84f0*/  ISETP.GT.AND P5, PT, R3.reuse, RZ, P0 ;  /* 0x000000ff0300720c */ /* 0x040fe200007a4270 */
[-C--:B-1----:R-:W-:Y:S01]  /*8500*/  FMUL R9, R42, R154.reuse ;  /* 0x0000009a2a097220 */ /* 0x082fe20000400000 */
[----:B------:R-:W-:Y:S01]  /*8510*/  @P3 STG.E desc[UR36][R4.64+0x84], R41 ;  /* 0x0000842904003986 */ /* 0x000fe2000c101924 */
[----:B------:R-:W-:Y:S01]  /*8520*/  ISETP.GT.AND P3, PT, R3, RZ, P2 ;  /* 0x000000ff0300720c */ /* 0x000fe20001764270 */
[-C--:B------:R-:W-:Y:S01]  /*8530*/  FMUL R75, R75, R154.reuse ;  /* 0x0000009a4b4b7220 */ /* 0x080fe20000400000 */
[----:B------:R-:W-:Y:S01]  /*8540*/  F2FP.TF32.F32.PACK_B R43, R43 ;  /* 0x0000002bff2b723e */ /* 0x000fe200024050ff */
[-C--:B------:R-:W-:Y:S01]  /*8550*/  FMUL R77, R77, R154.reuse ;  /* 0x0000009a4d4d7220 */ /* 0x080fe20000400000 */
[----:B------:R-:W-:Y:S01]  /*8560*/  F2FP.TF32.F32.PACK_B R9, R9 ;  /* 0x00000009ff09723e */ /* 0x000fe200024050ff */
[-C--:B------:R-:W-:Y:S01]  /*8570*/  FMUL R79, R79, R154.reuse ;  /* 0x0000009a4f4f7220 */ /* 0x080fe20000400000 */
[----:B------:R-:W-:Y:S01]  /*8580*/  F2FP.TF32.F32.PACK_B R11, R11 ;  /* 0x0000000bff0b723e */ /* 0x000fe200024050ff */
[-C--:B0-----:R-:W-:Y:S01]  /*8590*/  FMUL R13, R48, R154.reuse ;  /* 0x0000009a300d7220 */ /* 0x081fe20000400000 */
[----:B------:R-:W-:Y:S01]  /*85a0*/  F2FP.TF32.F32.PACK_B R45, R45 ;  /* 0x0000002dff2d723e */ /* 0x000fe200024050ff */
[----:B------:R0:W-:Y:S01]  /*85b0*/  @P1 STG.E desc[UR36][R6.64+0x80], R9 ;  /* 0x0000800906001986 */ /* 0x0001e2000c101924 */
[C---:B------:R-:W-:Y:S01]  /*85c0*/  ISETP.GT.AND P1, PT, R0.reuse, 0x30, PT ;  /* 0x000000300000780c */ /* 0x040fe20003f24270 */
[-C--:B------:R-:W-:Y:S01]  /*85d0*/  FMUL R81, R81, R154.reuse ;  /* 0x0000009a51517220 */ /* 0x080fe20000400000 */
[C---:B------:R-:W-:Y:S01]  /*85e0*/  ISETP.GT.AND P0, PT, R3.reuse, 0x8, P0 ;  /* 0x000000080300780c */ /* 0x040fe20000704270 */
[----:B------:R-:W-:Y:S01]  /*85f0*/  @P4 STG.E desc[UR36][R6.64+0x84], R43 ;  /* 0x0000842b06004986 */ /* 0x000fe2000c101924 */
[----:B------:R-:W-:Y:S01]  /*8600*/  ISETP.GT.AND P4, PT, R3, 0x8, P2 ;  /* 0x000000080300780c */ /* 0x000fe20001784270 */
[-C--:B------:R-:W-:Y:S01]  /*8610*/  FMUL R83, R83, R154.reuse ;  /* 0x0000009a53537220 */ /* 0x080fe20000400000 */
[----:B------:R-:W-:Y:S01]  /*8620*/  ISETP.GT.AND P2, PT, R0, 0x31, PT ;  /* 0x000000310000780c */ /* 0x000fe20003f44270 */
[----:B------:R1:W-:Y:S01]  /*8630*/  @P5 STG.E desc[UR36][R4.64+0xa0], R11 ;  /* 0x0000a00b04005986 */ /* 0x0003e2000c101924 */
[----:B------:R-:W-:Y:S01]  /*8640*/  ISETP.GT.AND P5, PT, R3, RZ, P1 ;  /* 0x000000ff0300720c */ /* 0x000fe20000fa4270 */
[-C--:B------:R-:W-:Y:S01]  /*8650*/  FMUL R85, R85, R154.reuse ;  /* 0x0000009a55557220 */ /* 0x080fe20000400000 */
[----:B------:R-:W-:Y:S01]  /*8660*/  F2FP.TF32.F32.PACK_B R47, R47 ;  /* 0x0000002fff2f723e */ /* 0x000fe200024050ff */
[-C--:B0-----:R-:W-:Y:S01]  /*8670*/  FMUL R9, R46, R154.reuse ;  /* 0x0000009a2e097220 */ /* 0x081fe20000400000 */
        /* <DEDUP_REMOVED lines=9> */
[----:B------:R-:W-:Y:S01]  /*8710*/  ISETP.GT.AND P1, PT, R3, 0x8, P1 ;  /* 0x000000080300780c */ /* 0x000fe20000f24270 */
[----:B------:R0:W-:Y:S01]  /*8720*/  @P0 STG.E desc[UR36][R6.64+0xa0], R9 ;  /* 0x0000a00906000986 */ /* 0x0001e2000c101924 */
[C---:B------:R-:W-:Y:S01]  /*8730*/  ISETP.GT.AND P0, PT, R0.reuse, 0x38, PT ;  /* 0x000000380000780c */ /* 0x040fe20003f04270 */
[-C--:B------:R-:W-:Y:S01]  /*8740*/  FMUL R93, R93, R154.reuse ;  /* 0x0000009a5d5d7220 */ /* 0x080fe20000400000 */
[----:B------:R-:W-:Y:S01]  /*8750*/  F2FP.TF32.F32.PACK_B R51, R51 ;  /* 0x00000033ff33723e */ /* 0x000fe200024050ff */
        /* <DEDUP_REMOVED lines=16> */
[----:B------:R-:W-:Y:S01]  /*8860*/  ISETP.GT.AND P0, PT, R3, 0x8, P0 ;  /* 0x000000080300780c */ /* 0x000fe20000704270 */
[-C--:B-1----:R-:W-:Y:S01]  /*8870*/  FMUL R13, R56, R154.reuse ;  /* 0x0000009a380d7220 */ /* 0x082fe20000400000 */
[----:B------:R-:W-:Y:S01]  /*8880*/  F2FP.TF32.F32.PACK_B R55, R55 ;  /* 0x00000037ff37723e */ /* 0x000fe200024050ff */
        /* <DEDUP_REMOVED lines=16> */
[----:B------:R-:W-:Y:S01]  /*8990*/  ISETP.GT.AND P1, PT, R3, 0x8, P1 ;  /* 0x000000080300780c */ /* 0x000fe20000f24270 */
[-C--:B------:R-:W-:Y:S01]  /*89a0*/  FMUL R113, R113, R154.reuse ;  /* 0x0000009a71717220 */ /* 0x080fe20000400000 */
[----:B------:R-:W-:Y:S01]  /*89b0*/  F2FP.TF32.F32.PACK_B R9, R9 ;  /* 0x00000009ff09723e */ /* 0x000fe200024050ff */
[-C--:B------:R-:W-:Y:S01]  /*89c0*/  FMUL R115, R115, R154.reuse ;  /* 0x0000009a73737220 */ /* 0x080fe20000400000 */
[-C--:B-1----:R-:W-:Y:S01]  /*89d0*/  FMUL R11, R60, R154.reuse ;  /* 0x0000009a3c0b7220 */ /* 0x082fe20000400000 */
[----:B------:R-:W-:Y:S01]  /*89e0*/  F2FP.TF32.F32.PACK_B R59, R59 ;  /* 0x0000003bff3b723e */ /* 0x000fe200024050ff */
[-C--:B------:R-:W-:Y:S01]  /*89f0*/  FMUL R117, R117, R154.reuse ;  /* 0x0000009a75757220 */ /* 0x080fe20000400000 */
        /* <DEDUP_REMOVED lines=47> */
[----:B------:R-:W-:Y:S01]  /*8cf0*/  ISETP.GT.AND P0, PT, R0, 0x58, PT ;  /* 0x000000580000780c */ /* 0x000fe20003f04270 */
[-C--:B------:R-:W-:Y:S01]  /*8d00*/  FMUL R147, R147, R154.reuse ;  /* 0x0000009a93937220 */ /* 0x080fe20000400000 */
[----:B------:R-:W-:Y:S01]  /*8d10*/  F2FP.TF32.F32.PACK_B R11, R11 ;  /* 0x0000000bff0b723e */ /* 0x000fe200024050ff */
[----:B------:R-:W-:Y:S01]  /*8d20*/  @P4 STG.E desc[UR36][R6.64+0x124], R63 ;  /* 0x0001243f06004986 */ /* 0x000fe2000c101924 */
[C---:B------:R-:W-:Y:S01]  /*8d30*/  ISETP.GT.AND P4, PT, R3.reuse, 0x8, P2 ;  /* 0x000000080300780c */ /* 0x040fe20001784270 */
        /* <DEDUP_REMOVED lines=9> */
[----:B------:R-:W-:Y:S01]  /*8dd0*/  FMUL R151, R151, R154 ;  /* 0x0000009a97977220 */ /* 0x000fe20000400000 */
[----:B------:R-:W-:-:S02]  /*8de0*/  ISETP.GT.AND P0, PT, R3, 0x8, P0 ;  /* 0x000000080300780c */ /* 0x000fc40000704270 */
[----:B------:R-:W-:Y:S01]  /*8df0*/  F2FP.TF32.F32.PACK_B R9, R9 ;  /* 0x00000009ff09723e */ /* 0x000fe200024050ff */
[----:B-1----:R-:W-:Y:S01]  /*8e00*/  FMUL R13, R72, R154 ;  /* 0x0000009a480d7220 */ /* 0x002fe20000400000 */
[----:B------:R-:W-:-:S03]  /*8e10*/  F2FP.TF32.F32.PACK_B R71, R71 ;  /* 0x00000047ff47723e */ /* 0x000fc600024050ff */
[----:B------:R0:W-:Y:S01]  /*8e20*/  @P1 STG.E desc[UR36][R6.64+0x140], R9 ;  /* 0x0001400906001986 */ /* 0x0001e2000c101924 */
[C---:B------:R-:W-:Y:S02]  /*8e30*/  ISETP.GT.AND P1, PT, R0.reuse, 0x60, PT ;  /* 0x000000600000780c */ /* 0x040fe40003f24270 */
[----:B------:R-:W-:Y:S01]  /*8e40*/  F2FP.TF32.F32.PACK_B R13, R13 ;  /* 0x0000000dff0d723e */ /* 0x000fe200024050ff */
[----:B------:R-:W-:Y:S01]  /*8e50*/  @P4 STG.E desc[UR36][R6.64+0x144], R67 ;  /* 0x0001444306004986 */ /* 0x000fe2000c101924 */
[C---:B------:R-:W-:Y:S02]  /*8e60*/  ISETP.GT.AND P4, PT, R3.reuse, 0x8, P2 ;  /* 0x000000080300780c */ /* 0x040fe40001784270 */
[----:B------:R-:W-:Y:S01]  /*8e70*/  ISETP.GT.AND P2, PT, R0, 0x61, PT ;  /* 0x000000610000780c */ /* 0x000fe20003f44270 */
[----:B------:R1:W-:Y:S01]  /*8e80*/  @P5 STG.E desc[UR36][R4.64+0x160], R11 ;  /* 0x0001600b04005986 */ /* 0x0003e2000c101924 */
[C---:B------:R-:W-:Y:S02]  /*8e90*/  ISETP.GT.AND P5, PT, R3.reuse, RZ, P1 ;  /* 0x000000ff0300720c */ /* 0x040fe40000fa4270 */
[----:B------:R-:W-:Y:S01]  /*8ea0*/  F2FP.TF32.F32.PACK_B R73, R73 ;  /* 0x00000049ff49723e */ /* 0x000fe200024050ff */
[----:B0-----:R-:W-:Y:S01]  /*8eb0*/  FMUL R9, R70, R154 ;  /* 0x0000009a46097220 */ /* 0x001fe20000400000 */
[----:B------:R-:W-:Y:S01]  /*8ec0*/  @P3 STG.E desc[UR36][R4.64+0x164], R69 ;  /* 0x0001644504003986 */ /* 0x000fe2000c101924 */
[----:B------:R-:W-:-:S02]  /*8ed0*/  ISETP.GT.AND P3, PT, R3, RZ, P2 ;  /* 0x000000ff0300720c */ /* 0x000fc40001764270 */
[----:B------:R-:W-:Y:S02]  /*8ee0*/  ISETP.GT.AND P1, PT, R3, 0x8, P1 ;  /* 0x000000080300780c */ /* 0x000fe40000f24270 */
        /* <DEDUP_REMOVED lines=252> */
[----:B------:R-:W-:Y:S01]  /*9eb0*/  @P3 STG.E desc[UR36][R4.64+0x364], R133 ;  /* 0x0003648504003986 */ /* 0x000fe2000c101924 */
[----:B0-----:R-:W-:Y:S01]  /*9ec0*/  FMUL R9, R134, R154 ;  /* 0x0000009a86097220 */ /* 0x001fe20000400000 */
[----:B------:R-:W-:-:S02]  /*9ed0*/  ISETP.GT.AND P3, PT, R3, RZ, P2 ;  /* 0x000000ff0300720c */ /* 0x000fc40001764270 */
[----:B------:R-:W-:Y:S02]  /*9ee0*/  ISETP.GT.AND P1, PT, R3, 0x8, P1 ;  /* 0x000000080300780c */ /* 0x000fe40000f24270 */
[----:B------:R-:W-:Y:S01]  /*9ef0*/  F2FP.TF32.F32.PACK_B R9, R9 ;  /* 0x00000009ff09723e */ /* 0x000fe200024050ff */
[----:B-1----:R-:W-:Y:S01]  /*9f00*/  FMUL R11, R140, R154 ;  /* 0x0000009a8c0b7220 */ /* 0x002fe20000400000 */
[----:B------:R-:W-:-:S03]  /*9f10*/  F2FP.TF32.F32.PACK_B R139, R139 ;  /* 0x0000008bff8b723e */ /* 0x000fc600024050ff */
[----:B------:R0:W-:Y:S01]  /*9f20*/  @P0 STG.E desc[UR36][R6.64+0x360], R9 ;  /* 0x0003600906000986 */ /* 0x0001e2000c101924 */
[----:B------:R-:W-:Y:S02]  /*9f30*/  F2FP.TF32.F32.PACK_B R141, R141 ;  /* 0x0000008dff8d723e */ /* 0x000fe400024050ff */
[----:B------:R-:W-:Y:S01]  /*9f40*/  F2FP.TF32.F32.PACK_B R11, R11 ;  /* 0x0000000bff0b723e */ /* 0x000fe200024050ff */
[----:B------:R-:W-:Y:S01]  /*9f50*/  @P4 STG.E desc[UR36][R6.64+0x364], R135 ;  /* 0x0003648706004986 */ /* 0x000fe2000c101924 */
[C---:B------:R-:W-:Y:S02]  /*9f60*/  ISETP.GT.AND P4, PT, R0.reuse, 0xe8, PT ;  /* 0x000000e80000780c */ /* 0x040fe40003f84270 */
[----:B------:R-:W-:Y:S01]  /*9f70*/  F2FP.TF32.F32.PACK_B R143, R143 ;  /* 0x0000008fff8f723e */ /* 0x000fe200024050ff */
[----:B------:R1:W-:Y:S01]  /*9f80*/  @P5 STG.E desc[UR36][R4.64+0x380], R13 ;  /* 0x0003800d04005986 */ /* 0x0003e2000c101924 */
[----:B------:R-:W-:Y:S02]  /*9f90*/  ISETP.GT.AND P5, PT, R0, 0xe9, PT ;  /* 0x000000e90000780c */ /* 0x000fe40003fa4270 */
[----:B------:R-:W-:Y:S01]  /*9fa0*/  F2FP.TF32.F32.PACK_B R145, R145 ;  /* 0x00000091ff91723e */ /* 0x000fe200024050ff */
[----:B------:R-:W-:Y:S01]  /*9fb0*/  @P3 STG.E desc[UR36][R4.64+0x384], R137 ;  /* 0x0003848904003986 */ /* 0x000fe2000c101924 */
[C---:B------:R-:W-:Y:S01]  /*9fc0*/  ISETP.GT.AND P3, PT, R3.reuse, 0x8, P2 ;  /* 0x000000080300780c */ /* 0x040fe20001764270 */
[----:B0-----:R-:W-:Y:S01]  /*9fd0*/  FMUL R9, R138, R154 ;  /* 0x0000009a8a097220 */ /* 0x001fe20000400000 */
[----:B------:R-:W-:-:S02]  /*9fe0*/  ISETP.GT.AND P2, PT, R3, RZ, P4 ;  /* 0x000000ff0300720c */ /* 0x000fc40002744270 */
[C---:B------:R-:W-:Y:S02]  /*9ff0*/  ISETP.GT.AND P0, PT, R3.reuse, RZ, P5 ;  /* 0x000000ff0300720c */ /* 0x040fe40002f04270 */
[C---:B------:R-:W-:Y:S01]  /*a000*/  ISETP.GT.AND P4, PT, R3.reuse, 0x8, P4 ;  /* 0x000000080300780c */ /* 0x040fe20002784270 */
[----:B-1----:R-:W-:Y:S01]  /*a010*/  FMUL R13, R142, R154 ;  /* 0x0000009a8e0d7220 */ /* 0x002fe20000400000 */
[----:B------:R-:W-:Y:S02]  /*a020*/  ISETP.GT.AND P5, PT, R3, 0x8, P5 ;  /* 0x000000080300780c */ /* 0x000fe40002fa4270 */
[----:B------:R-:W-:Y:S02]  /*a030*/  F2FP.TF32.F32.PACK_B R9, R9 ;  /* 0x00000009ff09723e */ /* 0x000fe400024050ff */
[----:B------:R-:W-:Y:S02]  /*a040*/  F2FP.TF32.F32.PACK_B R13, R13 ;  /* 0x0000000dff0d723e */ /* 0x000fe400024050ff */
[----:B------:R-:W-:Y:S01]  /*a050*/  F2FP.TF32.F32.PACK_B R147, R147 ;  /* 0x00000093ff93723e */ /* 0x000fe200024050ff */
[----:B------:R0:W-:Y:S01]  /*a060*/  @P1 STG.E desc[UR36][R6.64+0x380], R9 ;  /* 0x0003800906001986 */ /* 0x0001e2000c101924 */
[----:B------:R-:W-:-:S02]  /*a070*/  ISETP.GT.AND P1, PT, R0, 0xf8, PT ;  /* 0x000000f80000780c */ /* 0x000fc40003f24270 */
        /* <DEDUP_REMOVED lines=8> */
[----:B0-----:R-:W-:Y:S01]  /*a100*/  FMUL R9, R144, R154 ;  /* 0x0000009a90097220 */ /* 0x001fe20000400000 */
[----:B------:R-:W-:-:S02]  /*a110*/  ISETP.GT.AND P0, PT, R0, 0xf9, PT ;  /* 0x000000f90000780c */ /* 0x000fc40003f04270 */
[----:B------:R0:W-:Y:S01]  /*a120*/  @P4 STG.E desc[UR36][R6.64+0x3a0], R13 ;  /* 0x0003a00d06004986 */ /* 0x0001e2000c101924 */
[C---:B------:R-:W-:Y:S02]  /*a130*/  ISETP.GT.AND P4, PT, R3.reuse, RZ, P2 ;  /* 0x000000ff0300720c */ /* 0x040fe40001784270 */
[----:B------:R-:W-:Y:S01]  /*a140*/  F2FP.TF32.F32.PACK_B R9, R9 ;  /* 0x00000009ff09723e */ /* 0x000fe200024050ff */
[----:B------:R-:W-:Y:S01]  /*a150*/  @P5 STG.E desc[UR36][R6.64+0x3a4], R143 ;  /* 0x0003a48f06005986 */ /* 0x000fe2000c101924 */
[C---:B------:R-:W-:Y:S01]  /*a160*/  ISETP.GT.AND P5, PT, R3.reuse, RZ, P3 ;  /* 0x000000ff0300720c */ /* 0x040fe20001fa4270 */
[-C--:B-1----:R-:W-:Y:S01]  /*a170*/  FMUL R11, R146, R154.reuse ;  /* 0x0000009a920b7220 */ /* 0x082fe20000400000 */
[C---:B------:R-:W-:Y:S02]  /*a180*/  ISETP.GT.AND P3, PT, R3.reuse, 0x8, P3 ;  /* 0x000000080300780c */ /* 0x040fe40001f64270 */
[----:B------:R-:W-:Y:S02]  /*a190*/  ISETP.GT.AND P2, PT, R3, 0x8, P2 ;  /* 0x000000080300780c */ /* 0x000fe40001744270 */
[----:B------:R-:W-:Y:S01]  /*a1a0*/  F2FP.TF32.F32.PACK_B R11, R11 ;  /* 0x0000000bff0b723e */ /* 0x000fe200024050ff */
[----:B0-----:R-:W-:-:S05]  /*a1b0*/  FMUL R13, R150, R154 ;  /* 0x0000009a960d7220 */ /* 0x001fca0000400000 */
[----:B------:R-:W-:Y:S01]  /*a1c0*/  F2FP.TF32.F32.PACK_B R13, R13 ;  /* 0x0000000dff0d723e */ /* 0x000fe200024050ff */
[----:B------:R-:W-:Y:S01]  /*a1d0*/  @P5 STG.E desc[UR36][R4.64+0x3c0], R9 ;  /* 0x0003c00904005986 */ /* 0x000fe2000c101924 */
[C---:B------:R-:W-:Y:S01]  /*a1e0*/  ISETP.GT.AND P5, PT, R3.reuse, RZ, P1 ;  /* 0x000000ff0300720c */ /* 0x040fe20000fa4270 */
[----:B------:R-:W-:Y:S01]  /*a1f0*/  @P3 IMAD.MOV.U32 R2, RZ, RZ, R6 ;  /* 0x000000ffff023224 */ /* 0x000fe200078e0006 */
[C---:B------:R-:W-:Y:S01]  /*a200*/  ISETP.GT.AND P1, PT, R3.reuse, 0x8, P1 ;  /* 0x000000080300780c */ /* 0x040fe20000f24270 */
[----:B------:R-:W-:Y:S01]  /*a210*/  @P4 STG.E desc[UR36][R4.64+0x3c4], R145 ;  /* 0x0003c49104004986 */ /* 0x000fe2000c101924 */
[C---:B------:R-:W-:Y:S02]  /*a220*/  ISETP.GT.AND P4, PT, R3.reuse, RZ, P0 ;  /* 0x000000ff0300720c */ /* 0x040fe40000784270 */
[----:B------:R-:W-:Y:S01]  /*a230*/  ISETP.GT.AND P0, PT, R3, 0x8, P0 ;  /* 0x000000080300780c */ /* 0x000fe20000704270 */
[----:B------:R-:W-:-:S05]  /*a240*/  @P3 IMAD.MOV.U32 R3, RZ, RZ, R7 ;  /* 0x000000ffff033224 */ /* 0x000fca00078e0007 */
[----:B------:R0:W-:Y:S02]  /*a250*/  @P3 STG.E desc[UR36][R2.64+0x3c0], R11 ;  /* 0x0003c00b02003986 */ /* 0x0001e4000c101924 */
[----:B0-----:R-:W-:Y:S02]  /*a260*/  @P2 IMAD.MOV.U32 R2, RZ, RZ, R6 ;  /* 0x000000ffff022224 */ /* 0x001fe400078e0006 */
[----:B------:R-:W-:-:S05]  /*a270*/  @P2 IMAD.MOV.U32 R3, RZ, RZ, R7 ;  /* 0x000000ffff032224 */ /* 0x000fca00078e0007 */
[----:B------:R0:W-:Y:S02]  /*a280*/  @P2 STG.E desc[UR36][R2.64+0x3c4], R147 ;  /* 0x0003c49302002986 */ /* 0x0001e4000c101924 */
[----:B0-----:R-:W-:Y:S02]  /*a290*/  @P5 IMAD.MOV.U32 R2, RZ, RZ, R4 ;  /* 0x000000ffff025224 */ /* 0x001fe400078e0004 */
[----:B------:R-:W-:-:S05]  /*a2a0*/  @P5 IMAD.MOV.U32 R3, RZ, RZ, R5 ;  /* 0x000000ffff035224 */ /* 0x000fca00078e0005 */
[----:B------:R0:W-:Y:S04]  /*a2b0*/  @P5 STG.E desc[UR36][R2.64+0x3e0], R15 ;  /* 0x0003e00f02005986 */ /* 0x0001e8000c101924 */
[----:B------:R1:W-:Y:S01]  /*a2c0*/  @P4 STG.E desc[UR36][R4.64+0x3e4], R149 ;  /* 0x0003e49504004986 */ /* 0x0003e2000c101924 */
[----:B0-----:R-:W-:Y:S02]  /*a2d0*/  @P1 IMAD.MOV.U32 R2, RZ, RZ, R6 ;  /* 0x000000ffff021224 */ /* 0x001fe400078e0006 */
[----:B------:R-:W-:-:S05]  /*a2e0*/  @P1 IMAD.MOV.U32 R3, RZ, RZ, R7 ;  /* 0x000000ffff031224 */ /* 0x000fca00078e0007 */
[----:B------:R1:W-:Y:S04]  /*a2f0*/  @P1 STG.E desc[UR36][R2.64+0x3e0], R13 ;  /* 0x0003e00d02001986 */ /* 0x0003e8000c101924 */
[----:B------:R1:W-:Y:S02]  /*a300*/  @P0 STG.E desc[UR36][R6.64+0x3e4], R151 ;  /* 0x0003e49706000986 */ /* 0x0003e4000c101924 */
.L_x_290:
[----:B------:R-:W-:Y:S05]  /*a310*/  BSYNC B0 ;  /* 0x0000000000007941 */ /* 0x000fea0003800000 */
.L_x_36:
[----:B-1----:R-:W2:Y:S01]  /*a320*/  LDL.64 R2, [R1] ;  /* 0x0000000001027983 */ /* 0x002ea20000100a00 */
[----:B------:R-:W-:Y:S01]  /*a330*/  ULDC.64 UR4, c[0x0][0x650] ;  /* 0x0001940000047ab9 */ /* 0x000fe20000000a00 */
[----:B------:R1:W-:Y:S01]  /*a340*/  SYNCS.ARRIVE.TRANS64.A1T0 RZ, [R162+UR45], RZ ;  /* 0x000000ffa2ff79a7 */ /* 0x0003e2000810002d */
[----:B------:R-:W-:Y:S01]  /*a350*/  PRMT R0, RZ, 0x7610, R0 ;  /* 0x00007610ff007816 */ /* 0x000fe20000000000 */
[----:B-----5:R-:W-:Y:S02]  /*a360*/  IMAD.MOV.U32 R19, RZ, RZ, -0x1 ;  /* 0xffffffffff137424 */ /* 0x020fe400078e00ff */
[----:B------:R-:W-:Y:S01]  /*a370*/  IMAD.MOV.U32 R22, RZ, RZ, -0x1 ;  /* 0xffffffffff167424 */ /* 0x000fe200078e00ff */
[----:B--2---:R-:W-:-:S04]  /*a380*/  LEA R18, P0, R2, R18, 0x1 ;  /* 0x0000001202127211 */ /* 0x004fc800078008ff */
[----:B------:R-:W-:Y:S01]  /*a390*/  LEA.HI.X R17, R2, R17, R23, 0x1, P0 ;  /* 0x0000001102117211 */ /* 0x000fe200000f0c17 */
[----:B------:R-:W-:Y:S01]  /*a3a0*/  IMAD.MOV.U32 R2, RZ, RZ, -0x1 ;  /* 0xffffffffff027424 */ /* 0x000fe200078e00ff */
[----:B------:R-:W-:-:S04]  /*a3b0*/  ISETP.GE.U32.AND P0, PT, R18, UR4, PT ;  /* 0x0000000412007c0c */ /* 0x000fc8000bf06070 */
[----:B------:R-:W-:-:S13]  /*a3c0*/  ISETP.GE.U32.AND.EX P0, PT, R17, UR5, PT, P0 ;  /* 0x0000000511007c0c */ /* 0x000fda000bf06100 */
[----:B-1----:R-:W-:Y:S05]  /*a3d0*/  @P0 BRA `(.L_x_291) ;  /* 0x0000000400700947 */ /* 0x002fea0003800000 */
[----:B---34-:R-:W1:Y:S01]  /*a3e0*/  S2R R10, SR_CTAID.X ;  /* 0x00000000000a7919 */ /* 0x018e620000002500 */
[----:B------:R-:W2:Y:S01]  /*a3f0*/  LDC.64 R8, c[0x0][0x628] ;  /* 0x00018a00ff087b82 */ /* 0x000ea20000000a00 */
[----:B------:R-:W-:Y:S01]  /*a400*/  ULDC UR4, c[0x0][0x150] ;  /* 0x0000540000047ab9 */ /* 0x000fe20000000800 */
[----:B------:R-:W-:Y:S01]  /*a410*/  IMAD.MOV.U32 R6, RZ, RZ, R18 ;  /* 0x000000ffff067224 */ /* 0x000fe200078e0012 */
[----:B------:R-:W3:Y:S01]  /*a420*/  S2R R20, SR_CTAID.Y ;  /* 0x0000000000147919 */ /* 0x000ee20000002600 */
[----:B0-----:R-:W-:-:S04]  /*a430*/  IMAD.MOV.U32 R7, RZ, RZ, R17 ;  /* 0x000000ffff077224 */ /* 0x001fc800078e0011 */
[----:B------:R-:W0:Y:S08]  /*a440*/  LDC R15, c[0x0][0x144] ;  /* 0x00005100ff0f7b82 */ /* 0x000e300000000800 */
[----:B------:R-:W4:Y:S08]  /*a450*/  LDC R0, c[0x0][0x630] ;  /* 0x00018c00ff007b82 */ /* 0x000f300000000800 */
[----:B------:R-:W0:Y:S01]  /*a460*/  LDC.64 R12, c[0x0][0x620] ;  /* 0x00018800ff0c7b82 */ /* 0x000e220000000a00 */
[----:B--2---:R-:W-:-:S04]  /*a470*/  ISETP.NE.U32.AND P0, PT, R8, RZ, PT ;  /* 0x000000ff0800720c */ /* 0x004fc80003f05070 */
[----:B------:R-:W-:Y:S02]  /*a480*/  ISETP.NE.AND.EX P0, PT, R9, RZ, PT, P0 ;  /* 0x000000ff0900720c */ /* 0x000fe40003f05300 */
[----:B-1----:R-:W-:-:S05]  /*a490*/  I2FP.F32.U32 R2, R10 ;  /* 0x0000000a00027245 */ /* 0x002fca0000201000 */
[----:B------:R-:W-:-:S04]  /*a4a0*/  FMUL R2, R2, UR4 ;  /* 0x0000000402027c20 */ /* 0x000fc80008400000 */
[----:B------:R1:W2:Y:S02]  /*a4b0*/  F2I.U32.TRUNC.NTZ R14, R2 ;  /* 0x00000002000e7305 */ /* 0x0002a4000020f000 */
[----:B---34-:R-:W-:Y:S05]  /*a4c0*/  @!P0 BRA `(.L_x_292) ;  /* 0x0000000000288947 */ /* 0x018fea0003800000 */
[----:B------:R-:W3:Y:S02]  /*a4d0*/  LDC R3, c[0x0][0x634] ;  /* 0x00018d00ff037b82 */ /* 0x000ee40000000800 */
[----:B---3--:R-:W-:-:S05]  /*a4e0*/  IADD3 R7, P0, R18, R3, RZ ;  /* 0x0000000312077210 */ /* 0x008fca0007f1e0ff */
[----:B------:R-:W-:-:S04]  /*a4f0*/  IMAD.X R11, RZ, RZ, R17, P0 ;  /* 0x000000ffff0b7224 */ /* 0x000fc800000e0611 */
[----:B-1----:R-:W-:-:S04]  /*a500*/  IMAD.WIDE.U32 R2, R11, R8, RZ ;  /* 0x000000080b027225 */ /* 0x002fc800078e00ff */
[----:B------:R-:W-:-:S04]  /*a510*/  IMAD.WIDE.U32 R4, P0, R7, R9, R2 ;  /* 0x0000000907047225 */ /* 0x000fc80007800002 */
[----:B------:R-:W-:-:S04]  /*a520*/  IMAD.WIDE.U32 R2, R7, R8, RZ ;  /* 0x0000000807027225 */ /* 0x000fc800078e00ff */
[----:B------:R-:W-:Y:S01]  /*a530*/  IMAD.X R7, RZ, RZ, RZ, P0 ;  /* 0x000000ffff077224 */ /* 0x000fe200000e06ff */
[----:B------:R-:W-:Y:S01]  /*a540*/  IADD3 RZ, P0, R3, R4, RZ ;  /* 0x0000000403ff7210 */ /* 0x000fe20007f1e0ff */
[----:B------:R-:W-:-:S04]  /*a550*/  IMAD.MOV.U32 R6, RZ, RZ, R5 ;  /* 0x000000ffff067224 */ /* 0x000fc800078e0005 */
[----:B------:R-:W-:-:S08]  /*a560*/  IMAD.WIDE.U32.X R6, R11, R9, R6, P0 ;  /* 0x000000090b067225 */ /* 0x000fd000000e0406 */
.L_x_292:
[----:B------:R-:W3:Y:S01]  /*a570*/  LDC.64 R26, c[0x0][0x640] ;  /* 0x00019000ff1a7b82 */ /* 0x000ee20000000a00 */
[-C--:B------:R-:W-:Y:S01]  /*a580*/  SHF.R.U64 R11, R6, R0.reuse, R7 ;  /* 0x00000000060b7219 */ /* 0x080fe20000001207 */
[----:B------:R-:W-:Y:S01]  /*a590*/  IMAD.MOV.U32 R19, RZ, RZ, R17 ;  /* 0x000000ffff137224 */ /* 0x000fe200078e0011 */
[----:B------:R-:W-:Y:S01]  /*a5a0*/  SHF.R.U32.HI R0, RZ, R0, R7 ;  /* 0x00000000ff007219 */ /* 0x000fe20000011607 */
[----:B--2---:R-:W-:Y:S01]  /*a5b0*/  IMAD.MOV R14, RZ, RZ, -R14 ;  /* 0x000000ffff0e7224 */ /* 0x004fe200078e0a0e */
[----:B------:R-:W-:Y:S01]  /*a5c0*/  IADD3 R5, P0, RZ, -R11, RZ ;  /* 0x8000000bff057210 */ /* 0x000fe20007f1e0ff */
[----:B------:R-:W-:Y:S01]  /*a5d0*/  ULDC UR4, c[0x0][0x154] ;  /* 0x0000550000047ab9 */ /* 0x000fe20000000800 */
[----:B------:R-:W-:Y:S01]  /*a5e0*/  IMAD.MOV.U32 R7, RZ, RZ, 0x1 ;  /* 0x00000001ff077424 */ /* 0x000fe200078e00ff */
[----:B------:R-:W2:Y:S01]  /*a5f0*/  LDC R4, c[0x0][0x618] ;  /* 0x00018600ff047b82 */ /* 0x000ea20000000800 */
[----:B0-----:R-:W-:Y:S02]  /*a600*/  IMAD R22, R15, R14, R10 ;  /* 0x0000000e0f167224 */ /* 0x001fe400078e020a */
[----:B------:R-:W-:-:S04]  /*a610*/  IMAD.X R3, RZ, RZ, ~R0, P0 ;  /* 0x000000ffff037224 */ /* 0x000fc800000e0e00 */
[-C--:B------:R-:W-:Y:S01]  /*a620*/  IMAD R0, R3, R12.reuse, RZ ;  /* 0x0000000c03007224 */ /* 0x080fe200078e02ff */
[----:B------:R-:W0:Y:S01]  /*a630*/  LDC R6, c[0x0][0x608] ;  /* 0x00018200ff067b82 */ /* 0x000e220000000800 */
[----:B-1----:R-:W-:-:S04]  /*a640*/  IMAD.WIDE.U32 R2, R5, R12, R18 ;  /* 0x0000000c05027225 */ /* 0x002fc800078e0012 */
[----:B------:R-:W-:Y:S01]  /*a650*/  IMAD R5, R5, R13, R0 ;  /* 0x0000000d05057224 */ /* 0x000fe200078e0200 */
[----:B------:R-:W-:Y:S02]  /*a660*/  I2FP.F32.U32 R0, R20 ;  /* 0x0000001400007245 */ /* 0x000fe40000201000 */
[----:B------:R-:W1:Y:S01]  /*a670*/  LDC R24, c[0x0][0x658] ;  /* 0x00019600ff187b82 */ /* 0x000e620000000800 */
[----:B------:R-:W-:Y:S01]  /*a680*/  IMAD.IADD R3, R3, 0x1, R5 ;  /* 0x0000000103037824 */ /* 0x000fe200078e0205 */
[----:B---3--:R-:W-:Y:S01]  /*a690*/  ISETP.NE.U32.AND P0, PT, R26, RZ, PT ;  /* 0x000000ff1a00720c */ /* 0x008fe20003f05070 */
[----:B------:R-:W-:Y:S01]  /*a6a0*/  FMUL R0, R0, UR4 ;  /* 0x0000000400007c20 */ /* 0x000fe20008400000 */
[----:B------:R-:W-:Y:S02]  /*a6b0*/  IMAD.MOV.U32 R5, RZ, RZ, -0x1 ;  /* 0xffffffffff057424 */ /* 0x000fe400078e00ff */
[----:B------:R-:W-:Y:S01]  /*a6c0*/  ISETP.NE.AND.EX P0, PT, R27, RZ, PT, P0 ;  /* 0x000000ff1b00720c */ /* 0x000fe20003f05300 */
[----:B------:R3:W4:Y:S01]  /*a6d0*/  F2I.U32.TRUNC.NTZ R12, R0 ;  /* 0x00000000000c7305 */ /* 0x000722000020f000 */
[----:B------:R-:W3:Y:S01]  /*a6e0*/  LDC R15, c[0x0][0x148] ;  /* 0x00005200ff0f7b82 */ /* 0x000ee20000000800 */
[----:B--2---:R-:W-:-:S02]  /*a6f0*/  SHF.R.U64 R10, R2, R4, R3 ;  /* 0x00000004020a7219 */ /* 0x004fc40000001203 */
[----:B------:R-:W-:-:S05]  /*a700*/  SHF.R.U32.HI R3, RZ, R4, R3 ;  /* 0x00000004ff037219 */ /* 0x000fca0000011603 */
[----:B------:R-:W2:Y:S01]  /*a710*/  LDC R14, c[0x0][0x600] ;  /* 0x00018000ff0e7b82 */ /* 0x000ea20000000800 */
[-CC-:B0-----:R-:W-:Y:S02]  /*a720*/  SHF.R.U64 R8, R10, R6.reuse, R3.reuse ;  /* 0x000000060a087219 */ /* 0x181fe40000001203 */
[----:B------:R-:W-:-:S05]  /*a730*/  SHF.R.U32.HI R3, RZ, R6, R3 ;  /* 0x00000006ff037219 */ /* 0x000fca0000011603 */
[----:B------:R-:W0:Y:S01]  /*a740*/  LDC R21, c[0x0][0x648] ;  /* 0x00019200ff157b82 */ /* 0x000e220000000800 */
[-CC-:B-1----:R-:W-:Y:S02]  /*a750*/  SHF.R.U64 R13, R8, R24.reuse, R3.reuse ;  /* 0x00000018080d7219 */ /* 0x182fe40000001203 */
[-C--:B------:R-:W-:Y:S02]  /*a760*/  SHF.L.U32 R5, R5, R24.reuse, RZ ;  /* 0x0000001805057219 */ /* 0x080fe400000006ff */
[-C--:B------:R-:W-:Y:S01]  /*a770*/  SHF.R.U32.HI R3, RZ, R24.reuse, R3 ;  /* 0x00000018ff037219 */ /* 0x080fe20000011603 */
[----:B------:R-:W-:Y:S01]  /*a780*/  IMAD.MOV.U32 R2, RZ, RZ, R13 ;  /* 0x000000ffff027224 */ /* 0x000fe200078e000d */
[----:B------:R-:W-:Y:S01]  /*a790*/  SHF.L.U32 R24, R7, R24, RZ ;  /* 0x0000001807187219 */ /* 0x000fe200000006ff */
[----:B------:R-:W1:Y:S01]  /*a7a0*/  LDC R25, c[0x0][0x638] ;  /* 0x00018e00ff197b82 */ /* 0x000e620000000800 */
[----:B------:R-:W-:-:S07]  /*a7b0*/  LOP3.LUT R19, RZ, R5, RZ, 0x33, !PT ;  /* 0x00000005ff137212 */ /* 0x000fce00078e33ff */
[----:B------:R-:W0:Y:S01]  /*a7c0*/  LDC R28, c[0x0][0x610] ;  /* 0x00018400ff1c7b82 */ /* 0x000e220000000800 */
[----:B----4-:R-:W-:Y:S05]  /*a7d0*/  @!P0 BRA `(.L_x_293) ;  /* 0x0000000000288947 */ /* 0x010fea0003800000 */
[----:B---3--:R-:W3:Y:S02]  /*a7e0*/  LDC R0, c[0x0][0x64c] ;  /* 0x00019300ff007b82 */ /* 0x008ee40000000800 */
[----:B---3--:R-:W-:-:S05]  /*a7f0*/  IADD3 R7, P0, R13, R0, RZ ;  /* 0x000000000d077210 */ /* 0x008fca0007f1e0ff */
        /* <DEDUP_REMOVED lines=8> */
.L_x_293:
[----:B------:R-:W4:Y:S01]  /*a880*/  LDC R4, c[0x0][0x65c] ;  /* 0x00019700ff047b82 */ /* 0x000f220000000800 */
[----:B0--3--:R-:W-:Y:S01]  /*a890*/  SHF.R.U64 R0, R2, R21, R3 ;  /* 0x0000001502007219 */ /* 0x009fe20000001203 */
[----:B--2---:R-:W-:Y:S01]  /*a8a0*/  VIADD R3, R14, 0xffffffff ;  /* 0xffffffff0e037836 */ /* 0x004fe20000000000 */
[----:B------:R-:W-:Y:S01]  /*a8b0*/  LOP3.LUT R19, R8, R19, RZ, 0xc0, !PT ;  /* 0x0000001308137212 */ /* 0x000fe200078ec0ff */
[----:B------:R-:W-:Y:S02]  /*a8c0*/  IMAD.MOV R12, RZ, RZ, -R12 ;  /* 0x000000ffff0c7224 */ /* 0x000fe400078e0a0c */
[----:B------:R-:W-:Y:S01]  /*a8d0*/  IMAD.MOV R2, RZ, RZ, -R0 ;  /* 0x000000ffff027224 */ /* 0x000fe200078e0a00 */
[----:B------:R-:W-:Y:S01]  /*a8e0*/  LOP3.LUT R3, R10, R3, RZ, 0xc0, !PT ;  /* 0x000000030a037212 */ /* 0x000fe200078ec0ff */
[----:B------:R-:W-:Y:S02]  /*a8f0*/  IMAD R19, R24, R0, R19 ;  /* 0x0000000018137224 */ /* 0x000fe400078e0213 */
[----:B-1----:R-:W-:-:S04]  /*a900*/  IMAD R0, R2, R25, R13 ;  /* 0x0000001902007224 */ /* 0x002fc800078e020d */
[----:B------:R-:W-:Y:S01]  /*a910*/  IMAD R2, R0, R14, R3 ;  /* 0x0000000e00027224 */ /* 0x000fe200078e0203 */
[----:B----4-:R-:W-:Y:S01]  /*a920*/  ISETP.NE.AND P0, PT, R4, 0x1, PT ;  /* 0x000000010400780c */ /* 0x010fe20003f05270 */
[----:B------:R-:W-:-:S05]  /*a930*/  IMAD.MOV.U32 R4, RZ, RZ, 0x1 ;  /* 0x00000001ff047424 */ /* 0x000fca00078e00ff */
[----:B------:R-:W-:-:S07]  /*a940*/  PRMT R0, R4, 0x7610, R0 ;  /* 0x0000761004007816 */ /* 0x000fce0000000000 */
[----:B------:R-:W-:-:S04]  /*a950*/  @P0 IMAD R22, R15, R12, R20 ;  /* 0x0000000c0f160224 */ /* 0x000fc800078e0214 */
[----:B------:R-:W-:-:S05]  /*a960*/  IMAD R19, R19, R28, R22 ;  /* 0x0000001c13137224 */ /* 0x000fca00078e0216 */
[----:B------:R-:W-:Y:S02]  /*a970*/  SEL R22, R2, R19, !P0 ;  /* 0x0000001302167207 */ /* 0x000fe40004000000 */
[----:B------:R-:W-:Y:S01]  /*a980*/  SEL R19, R19, R2, !P0 ;  /* 0x0000000213137207 */ /* 0x000fe20004000000 */
[----:B------:R-:W-:-:S07]  /*a990*/  IMAD.MOV.U32 R2, RZ, RZ, R11 ;  /* 0x000000ffff027224 */ /* 0x000fce00078e000b */
.L_x_291:
[----:B------:R-:W-:Y:S02]  /*a9a0*/  LOP3.LUT P0, RZ, R0, 0xff, RZ, 0xc0, !PT ;  /* 0x000000ff00ff7812 */ /* 0x000fe4000780c0ff */
[----:B------:R-:W-:-:S11]  /*a9b0*/  LOP3.LUT R177, R177, 0x1, RZ, 0x3c, !PT ;  /* 0x00000001b1b17812 */ /* 0x000fd600078e3cff */
[----:B------:R-:W-:Y:S05]  /*a9c0*/  @P0 BRA `(.L_x_294) ;  /* 0xffffff6c00280947 */ /* 0x000fea000383ffff */
[----:B------:R-:W-:Y:S05]  /*a9d0*/  EXIT ;  /* 0x000000000000794d */ /* 0x000fea0003800000 */
.L_x_17:
[----:B------:R-:W-:-:S08]  /*a9e0*/  ISETP.NE.AND P0, PT, R5, RZ, PT ;  /* 0x000000ff0500720c */ /* 0x000fd00003f05270 */
[----:B0-----:R-:W0:-:S00]  /*a9f0*/  USETMAXREG.DEALLOC.CTAPOOL 0x28 ;  /* 0x00000028000079c8 */ /* 0x001e0000080e0500 */
[----:B------:R-:W-:Y:S05]  /*aa00*/  @P0 EXIT ;  /* 0x000000000000094d */ /* 0x000fea0003800000 */
[----:B0-----:R-:W-:Y:S01]  /*aa10*/  LOP3.LUT P0, RZ, R8, 0xff, RZ, 0xc0, !PT ;  /* 0x000000ff08ff7812 */ /* 0x001fe2000780c0ff */
[----:B------:R-:W-:Y:S02]  /*aa20*/  IMAD.MOV.U32 R0, RZ, RZ, 0x1 ;  /* 0x00000001ff007424 */ /* 0x000fe400078e00ff */
[----:B------:R-:W-:-:S10]  /*aa30*/  IMAD.MOV.U32 R7, RZ, RZ, RZ ;  /* 0x000000ffff077224 */ /* 0x000fd400078e00ff */
[----:B------:R-:W-:Y:S05]  /*aa40*/  @!P0 BRA `(.L_x_295) ;  /* 0x0000000c00a88947 */ /* 0x000fea0003800000 */
[----:B------:R-:W0:Y:S01]  /*aa50*/  S2UR UR5, SR_CgaCtaId ;  /* 0x00000000000579c3 */ /* 0x000e220000008800 */
[----:B------:R-:W-:Y:S01]  /*aa60*/  UMOV UR7, 0x1 ;  /* 0x0000000100077882 */ /* 0x000fe20000000000 */
[----:B------:R-:W-:Y:S01]  /*aa70*/  LOP3.LUT P0, RZ, R4, 0x1f, RZ, 0xc0, !PT ;  /* 0x0000001f04ff7812 */ /* 0x000fe2000780c0ff */
[----:B------:R-:W-:Y:S01]  /*aa80*/  ULDC UR14, c[0x0][0x658] ;  /* 0x00019600000e7ab9 */ /* 0x000fe20000000800 */
[----:B------:R-:W-:Y:S01]  /*aa90*/  UMOV UR6, 0xffffffff ;  /* 0xffffffff00067882 */ /* 0x000fe20000000000 */
[----:B------:R-:W-:Y:S01]  /*aaa0*/  BSSY B0, `(.L_x_295) ;  /* 0x00000e4000007945 */ /* 0x000fe20003800000 */
[----:B------:R-:W-:Y:S01]  /*aab0*/  USHF.L.U32 UR6, UR6, UR14, URZ ;  /* 0x0000000e06067299 */ /* 0x000fe2000800063f */
[C---:B------:R-:W-:Y:S01]  /*aac0*/  ISETP.NE.AND P2, PT, R3.reuse, RZ, PT ;  /* 0x000000ff0300720c */ /* 0x040fe20003f45270 */
[----:B------:R-:W-:Y:S01]  /*aad0*/  IMAD.MOV.U32 R8, RZ, RZ, 0x1 ;  /* 0x00000001ff087424 */ /* 0x000fe200078e00ff */
[----:B------:R-:W-:Y:S01]  /*aae0*/  ISETP.NE.OR P0, PT, R3, RZ, !P0 ;  /* 0x000000ff0300720c */ /* 0x000fe20004705670 */
[----:B------:R-:W-:Y:S01]  /*aaf0*/  IMAD.MOV.U32 R0, RZ, RZ, 0x1 ;  /* 0x00000001ff007424 */ /* 0x000fe200078e00ff */
[----:B------:R-:W-:Y:S01]  /*ab00*/  LOP3.LUT R6, R16, 0x2, RZ, 0xfc, !PT ;  /* 0x0000000210067812 */ /* 0x000fe200078efcff */
[----:B------:R-:W-:Y:S01]  /*ab10*/  IMAD.MOV.U32 R7, RZ, RZ, RZ ;  /* 0x000000ffff077224 */ /* 0x000fe200078e00ff */
[----:B------:R-:W-:Y:S01]  /*ab20*/  ULDC UR13, c[0x0][0x600] ;  /* 0x00018000000d7ab9 */ /* 0x000fe20000000800 */
[----:B------:R-:W-:Y:S01]  /*ab30*/  UMOV UR29, 0x5 ;  /* 0x00000005001d7882 */ /* 0x000fe20000000000 */
[----:B------:R-:W-:-:S02]  /*ab40*/  UIADD3 UR31, UR40, 0x1, URZ ;  /* 0x00000001281f7890 */ /* 0x000fc4000fffe03f */
[----:B------:R-:W-:Y:S02]  /*ab50*/  UIADD3 UR13, UR13, -0x1, URZ ;  /* 0xffffffff0d0d7890 */ /* 0x000fe4000fffe03f */
[----:B------:R-:W-:Y:S02]  /*ab60*/  USHF.L.U32 UR14, UR7, UR14, URZ ;  /* 0x0000000e070e7299 */ /* 0x000fe4000800063f */
[----:B------:R-:W-:Y:S01]  /*ab70*/  ULOP3.LUT UR22, URZ, UR6, URZ, 0x33, !UPT ;  /* 0x000000063f167292 */ /* 0x000fe2000f8e333f */
[----:B------:R-:W-:Y:S01]  /*ab80*/  ULDC.64 UR38, c[0x0][0x198] ;  /* 0x0000660000267ab9 */ /* 0x000fe20000000a00 */
[----:B0-----:R-:W-:Y:S02]  /*ab90*/  ULOP3.LUT UR4, UR5, 0x1, URZ, 0xc0, !UPT ;  /* 0x0000000105047892 */ /* 0x001fe4000f8ec03f */
[----:B------:R-:W-:Y:S02]  /*aba0*/  USHF.R.U32.HI UR37, URZ, 0x1, UR5 ;  /* 0x000000013f257899 */ /* 0x000fe40008011605 */
[----:B------:R-:W-:-:S02]  /*abb0*/  USHF.L.U32 UR15, UR5, 0x7, URZ ;  /* 0x00000007050f7899 */ /* 0x000fc4000800063f */
[----:B------:R-:W-:Y:S02]  /*abc0*/  USHF.L.U32 UR21, UR5, 0xc, URZ ;  /* 0x0000000c05157899 */ /* 0x000fe4000800063f */
[----:B------:R-:W-:Y:S02]  /*abd0*/  ULOP3.LUT UR5, UR5, 0xfffffffe, URZ, 0xc0, !UPT ;  /* 0xfffffffe05057892 */ /* 0x000fe4000f8ec03f */
[----:B------:R-:W-:Y:S02]  /*abe0*/  UISETP.GT.U32.AND UP0, UPT, UR4, 0xffff, UPT ;  /* 0x0000ffff0400788c */ /* 0x000fe4000bf04070 */
[----:B------:R-:W-:Y:S02]  /*abf0*/  USHF.L.U32 UR23, UR7, UR5, URZ ;  /* 0x0000000507177299 */ /* 0x000fe4000800063f */
[----:B------:R-:W-:Y:S02]  /*ac00*/  ULOP3.LUT UR5, UR5, 0x1, URZ, 0xfc, !UPT ;  /* 0x0000000105057892 */ /* 0x000fe4000f8efc3f */
[----:B------:R-:W-:-:S02]  /*ac10*/  USEL UR4, UR4, 0xffff, !UP0 ;  /* 0x0000ffff04047887 */ /* 0x000fc4000c000000 */
[----:B------:R-:W-:Y:S02]  /*ac20*/  USHF.L.U32 UR5, UR7, UR5, URZ ;  /* 0x0000000507057299 */ /* 0x000fe4000800063f */
[----:B------:R-:W-:Y:S02]  /*ac30*/  ULOP3.LUT UR4, UR4, 0xffff, URZ, 0xc0, !UPT ;  /* 0x0000ffff04047892 */ /* 0x000fe4000f8ec03f */
[----:B------:R-:W-:Y:S02]  /*ac40*/  ULOP3.LUT UR15, UR15, 0x80, URZ, 0xc0, !UPT ;  /* 0x000000800f0f7892 */ /* 0x000fe4000f8ec03f */
[----:B------:R-:W-:Y:S02]  /*ac50*/  ULOP3.LUT UR21, UR21, 0x1000, URZ, 0xc0, !UPT ;  /* 0x0000100015157892 */ /* 0x000fe4000f8ec03f */
[----:B------:R-:W-:Y:S02]  /*ac60*/  ULOP3.LUT UR23, UR23, UR5, URZ, 0xfc, !UPT ;  /* 0x0000000517177292 */ /* 0x000fe4000f8efc3f */
[----:B------:R-:W-:-:S12]  /*ac70*/  USHF.L.U32 UR29, UR29, UR4, URZ ;  /* 0x000000041d1d7299 */ /* 0x000fd8000800063f */
.L_x_307:
[----:B------:R-:W-:-:S03]  /*ac80*/  UMOV UR4, 0xffffffff ;  /* 0xffffffff00047882 */ /* 0x000fc60000000000 */
[----:B------:R-:W-:Y:S05]  /*ac90*/  BRA.DIV UR4, `(.L_x_296) ;  /* 0x0000001204047947 */ /* 0x000fea000b800000 */
[----:B------:R-:W-:-:S13]  /*aca0*/  ELECT P6, URZ, PT ;  /* 0x00000000003f782f */ /* 0x000fda00038c0000 */
.L_x_319:
[----:B------:R-:W0:Y:S01]  /*acb0*/  LDC R3, c[0x0][0x28c] ;  /* 0x0000a300ff037b82 */ /* 0x000e220000000800 */
[----:B------:R-:W-:Y:S01]  /*acc0*/  BSSY B1, `(.L_x_297) ;  /* 0x0000049000017945 */ /* 0x000fe20003800000 */
[----:B0-----:R-:W-:-:S13]  /*acd0*/  ISETP.LT.OR P6, PT, R3, 0x1, !P6 ;  /* 0x000000010300780c */ /* 0x001fda00077c1670 */
[----:B------:R-:W-:Y:S05]  /*ace0*/  @P6 BRA `(.L_x_298) ;  /* 0x0000000400186947 */ /* 0x000fea0003800000 */
[----:B------:R-:W-:Y:S01]  /*acf0*/  LEA R19, R19, UR37, 0x1 ;  /* 0x0000002513137c11 */ /* 0x000fe2000f8e08ff */
[----:B------:R-:W-:Y:S01]  /*ad00*/  IMAD.MOV.U32 R11, RZ, RZ, RZ ;  /* 0x000000ffff0b7224 */ /* 0x000fe200078e00ff */
[----:B------:R-:W-:Y:S01]  /*ad10*/  LEA R22, R22, UR15, 0x8 ;  /* 0x0000000f16167c11 */ /* 0x000fe2000f8e40ff */
[----:B------:R-:W-:Y:S02]  /*ad20*/  IMAD.U32 R13, RZ, RZ, UR31 ;  /* 0x0000001fff0d7e24 */ /* 0x000fe4000f8e00ff */
[----:B------:R-:W-:Y:S02]  /*ad30*/  IMAD.MOV.U32 R3, RZ, RZ, R0 ;  /* 0x000000ffff037224 */ /* 0x000fe400078e0000 */
[----:B------:R-:W-:Y:S02]  /*ad40*/  IMAD.MOV.U32 R4, RZ, RZ, R7 ;  /* 0x000000ffff047224 */ /* 0x000fe400078e0007 */
[----:B------:R-:W-:-:S07]  /*ad50*/  IMAD.SHL.U32 R19, R19, 0x20, RZ ;  /* 0x0000002013137824 */ /* 0x000fce00078e00ff */
.L_x_302:
[----:B------:R-:W0:Y:S01]  /*ad60*/  S2R R10, SR_CgaCtaId ;  /* 0x00000000000a7919 */ /* 0x000e220000008800 */
[----:B------:R-:W-:Y:S01]  /*ad70*/  MOV R5, 0x400 ;  /* 0x0000040000057802 */ /* 0x000fe20000000f00 */
[----:B------:R-:W1:Y:S03]  /*ad80*/  @!P2 LDC R9, c[0x0][0x500] ;  /* 0x00014000ff09ab82 */ /* 0x000e660000000800 */
[----:B0-----:R-:W-:Y:S02]  /*ad90*/  LEA R12, R10, R5, 0x18 ;  /* 0x000000050a0c7211 */ /* 0x001fe400078ec0ff */
[----:B------:R-:W-:-:S03]  /*ada0*/  SHF.L.U32 R5, R3, 0x1f, RZ ;  /* 0x0000001f03057819 */ /* 0x000fc600000006ff */
[----:B------:R-:W-:-:S04]  /*adb0*/  IMAD R10, R4, 0x8, R12 ;  /* 0x00000008040a7824 */ /* 0x000fc800078e020c */
[----:B------:R-:W0:Y:S02]  /*adc0*/  SYNCS.PHASECHK.TRANS64.TRYWAIT P1, [R10+URZ+0x18], R5 ;  /* 0x000018050a0075a7 */ /* 0x000e24000802017f */
[----:B01----:R-:W-:Y:S05]  /*add0*/  @!P1 BRA `(.L_x_299) ;  /* 0x0000000c00d49947 */ /* 0x003fea0003800000 */
.L_x_320:
[----:B0-----:R-:W-:Y:S01]  /*ade0*/  PRMT R5, R6, 0x9910, RZ ;  /* 0x0000991006057816 */ /* 0x001fe200000000ff */
[----:B------:R0:W-:Y:S03]  /*adf0*/  @!P2 SYNCS.ARRIVE.TRANS64 RZ, [R10+URZ], R9 ;  /* 0x000000090affa9a7 */ /* 0x0001e6000800003f */
[----:B------:R-:W-:-:S13]  /*ae00*/  ISETP.NE.AND P1, PT, R5, 0x2, PT ;  /* 0x000000020500780c */ /* 0x000fda0003f25270 */
[----:B0-----:R-:W-:Y:S05]  /*ae10*/  @P1 BRA `(.L_x_300) ;  /* 0x0000000000041947 */ /* 0x001fea0003800000 */
[----:B------:R-:W-:Y:S01]  /*ae20*/  BPT.TRAP 0x1 ;  /* 0x000000040000795c */ /* 0x000fe20000300000 */
.L_x_300:
[----:B------:R-:W-:Y:S05]  /*ae30*/  @P0 BRA `(.L_x_301) ;  /* 0x0000000000040947 */ /* 0x000fea0003800000 */
[----:B------:R-:W-:Y:S01]  /*ae40*/  BPT.TRAP 0x1 ;  /* 0x000000040000795c */ /* 0x000fe20000300000 */
.L_x_301:
[C---:B------:R-:W-:Y:S01]  /*ae50*/  LEA R5, R4.reuse, UR37, 0x2 ;  /* 0x0000002504057c11 */ /* 0x040fe2000f8e10ff */
[----:B------:R-:W-:Y:S01]  /*ae60*/  VIADD R13, R13, 0xffffffff ;  /* 0xffffffff0d0d7836 */ /* 0x000fe20000000000 */
[----:B------:R-:W-:Y:S01]  /*ae70*/  LEA R9, R4, UR21, 0xe ;  /* 0x0000001504097c11 */ /* 0x000fe2000f8e70ff */
[----:B------:R-:W-:Y:S01]  /*ae80*/  UIADD3 UR4, UP0, UR38, 0xf0, URZ ;  /* 0x000000f026047890 */ /* 0x000fe2000ff1e03f */
[----:B------:R-:W-:Y:S01]  /*ae90*/  R2UR UR34, R11 ;  /* 0x000000000b2272ca */ /* 0x000fe200000e0000 */
[----:B------:R-:W-:Y:S01]  /*aea0*/  IMAD.SHL.U32 R5, R5, 0x400, RZ ;  /* 0x0000040005057824 */ /* 0x000fe200078e00ff */
[----:B------:R-:W-:Y:S01]  /*aeb0*/  R2UR UR33, R10 ;  /* 0x000000000a2172ca */ /* 0x000fe200000e0000 */
[--C-:B------:R-:W-:Y:S01]  /*aec0*/  IMAD R9, R9, 0x4, R12.reuse ;  /* 0x0000000409097824 */ /* 0x100fe200078e020c */
[----:B------:R-:W-:Y:S01]  /*aed0*/  R2UR UR36, R2 ;  /* 0x00000000022472ca */ /* 0x000fe200000e0000 */
[----:B------:R-:W-:Y:S01]  /*aee0*/  IMAD R5, R5, 0x4, R12 ;  /* 0x0000000405057824 */ /* 0x000fe200078e020c */
[----:B------:R-:W-:Y:S01]  /*aef0*/  R2UR UR35, R19 ;  /* 0x00000000132372ca */ /* 0x000fe200000e0000 */
[----:B------:R-:W-:Y:S01]  /*af00*/  UIADD3 UR42, UP1, UR38, 0x1f0, URZ ;  /* 0x000001f0262a7890 */ /* 0x000fe2000ff3e03f */
[----:B------:R-:W-:Y:S01]  /*af10*/  R2UR UR8, R9 ;  /* 0x00000000090872ca */ /* 0x000fe200000e0000 */
[----:B------:R-:W-:Y:S01]  /*af20*/  UIADD3.X UR5, URZ, UR39, URZ, UP0, !UPT ;  /* 0x000000273f057290 */ /* 0x000fe200087fe43f */
[----:B------:R-:W-:Y:S01]  /*af30*/  R2UR UR24, R5 ;  /* 0x00000000051872ca */ /* 0x000fe200000e0000 */
[----:B------:R-:W-:Y:S01]  /*af40*/  UPRMT UR30, URZ, 0x5410, UR29 ;  /* 0x000054103f1e7896 */ /* 0x000fe2000800001d */
[----:B------:R-:W-:Y:S01]  /*af50*/  R2UR UR19, R22 ;  /* 0x00000000161372ca */ /* 0x000fe200000e0000 */
[----:B------:R-:W-:Y:S01]  /*af60*/  UIADD3 UR26, UR34, 0x20, URZ ;  /* 0x00000020221a7890 */ /* 0x000fe2000fffe03f */
[----:B------:R-:W-:Y:S01]  /*af70*/  ISETP.GT.AND P3, PT, R13, 0x1, PT ;  /* 0x000000010d00780c */ /* 0x000fe20003f64270 */
[----:B------:R-:W-:Y:S01]  /*af80*/  UIADD3.X UR43, URZ, UR39, URZ, UP1, !UPT ;  /* 0x000000273f2b7290 */ /* 0x000fe20008ffe43f */
[----:B------:R-:W-:Y:S01]  /*af90*/  VIADD R4, R4, 0x1 ;  /* 0x0000000104047836 */ /* 0x000fe20000000000 */
[----:B------:R-:W-:Y:S01]  /*afa0*/  UPRMT UR41, URZ, 0x5410, UR23 ;  /* 0x000054103f297896 */ /* 0x000fe20008000017 */
[----:B------:R-:W-:Y:S01]  /*afb0*/  VIADD R11, R11, 0x40 ;  /* 0x000000400b0b7836 */ /* 0x000fe20000000000 */
[----:B------:R-:W-:Y:S01]  /*afc0*/  UMOV UR6, 0x0 ;  /* 0x0000000000067882 */ /* 0x000fe20000000000 */
[----:B------:R-:W-:Y:S01]  /*afd0*/  UMOV UR7, 0x10000000 ;  /* 0x1000000000077882 */ /* 0x000fe20000000000 */
[----:B------:R-:W-:Y:S01]  /*afe0*/  UIADD3 UR16, UR8, 0xc100, URZ ;  /* 0x0000c10008107890 */ /* 0x000fe2000fffe03f */
[----:B------:R-:W-:Y:S01]  /*aff0*/  ISETP.NE.AND P1, PT, R4, 0x3, PT ;  /* 0x000000030400780c */ /* 0x000fe20003f25270 */
[----:B------:R-:W-:-:S02]  /*b000*/  UIADD3 UR32, UR24, 0x100, URZ ;  /* 0x0000010018207890 */ /* 0x000fc4000fffe03f */
[----:B------:R-:W-:Y:S01]  /*b010*/  UIADD3 UR24, UR24, 0x2100, URZ ;  /* 0x0000210018187890 */ /* 0x000fe2000fffe03f */
[----:B------:R-:W-:Y:S01]  /*b020*/  SEL R10, RZ, 0x1, P1 ;  /* 0x00000001ff0a7807 */ /* 0x000fe20000800000 */
[----:B------:R-:W-:Y:S01]  /*b030*/  UIADD3 UR8, UR8, 0x14100, URZ ;  /* 0x0001410008087890 */ /* 0x000fe2000fffe03f */
[----:B------:R-:W-:Y:S01]  /*b040*/  SEL R4, R4, RZ, P1 ;  /* 0x000000ff04047207 */ /* 0x000fe20000800000 */
[----:B------:R-:W-:Y:S01]  /*b050*/  UMOV UR25, UR33 ;  /* 0x0000002100197c82 */ /* 0x000fe20008000000 */
[----:B------:R-:W-:Y:S01]  /*b060*/  UMOV UR28, UR36 ;  /* 0x00000024001c7c82 */ /* 0x000fe20008000000 */
[----:B------:R-:W-:Y:S01]  /*b070*/  UMOV UR27, UR35 ;  /* 0x00000023001b7c82 */ /* 0x000fe20008000000 */
[----:B------:R-:W-:Y:S01]  /*b080*/  UMOV UR17, UR33 ;  /* 0x0000002100117c82 */ /* 0x000fe20008000000 */
[----:B------:R-:W-:Y:S01]  /*b090*/  UMOV UR18, UR34 ;  /* 0x0000002200127c82 */ /* 0x000fe20008000000 */
[----:B------:R-:W-:Y:S01]  /*b0a0*/  UMOV UR20, UR36 ;  /* 0x0000002400147c82 */ /* 0x000fe20008000000 */
[----:B------:R0:W-:Y:S01]  /*b0b0*/  UTMALDG.3D.MULTICAST [UR32], [UR4], UR30, desc[UR6] ;  /* 0x00000620040073b4 */ /* 0x0001e2000801181e */
[----:B------:R-:W-:Y:S01]  /*b0c0*/  UMOV UR9, UR33 ;  /* 0x0000002100097c82 */ /* 0x000fe20008000000 */
[----:B------:R-:W-:Y:S01]  /*b0d0*/  UMOV UR11, UR19 ;  /* 0x00000013000b7c82 */ /* 0x000fe20008000000 */
[----:B------:R-:W-:Y:S01]  /*b0e0*/  UMOV UR12, UR36 ;  /* 0x00000024000c7c82 */ /* 0x000fe20008000000 */
[----:B------:R-:W-:Y:S01]  /*b0f0*/  UMOV UR10, UR26 ;  /* 0x0000001a000a7c82 */ /* 0x000fe20008000000 */
[----:B------:R-:W-:Y:S01]  /*b100*/  LOP3.LUT R3, R3, R10, RZ, 0x3c, !PT ;  /* 0x0000000a03037212 */ /* 0x000fe200078e3cff */
[----:B------:R0:W-:Y:S01]  /*b110*/  UTMALDG.3D.MULTICAST [UR24], [UR4], UR30, desc[UR6] ;  /* 0x00000618040073b4 */ /* 0x0001e2000801181e */
[----:B------:R0:W-:Y:S01]  /*b120*/  UTMALDG.3D.MULTICAST [UR16], [UR42], UR41, desc[UR6] ;  /* 0x000006102a0073b4 */ /* 0x0001e20008011829 */
[----:B------:R0:W-:Y:S02]  /*b130*/  UTMALDG.3D.MULTICAST [UR8], [UR42], UR41, desc[UR6] ;  /* 0x000006082a0073b4 */ /* 0x0001e40008011829 */
[----:B0-----:R-:W-:Y:S05]  /*b140*/  @P3 BRA `(.L_x_302) ;  /* 0xfffffffc00043947 */ /* 0x001fea000383ffff */
.L_x_298:
[----:B------:R-:W-:Y:S05]  /*b150*/  BSYNC B1 ;  /* 0x0000000000017941 */ /* 0x000fea0003800000 */
.L_x_297:
[----:B------:R-:W2:Y:S01]  /*b160*/  LDL.64 R14, [R1] ;  /* 0x00000000010e7983 */ /* 0x000ea20000100a00 */
[----:B------:R-:W-:Y:S01]  /*b170*/  LOP3.LUT P4, RZ, R8, 0xff, RZ, 0xc0, !PT ;  /* 0x000000ff08ff7812 */ /* 0x000fe2000788c0ff */
[----:B------:R-:W-:Y:S01]  /*b180*/  VIADD R4, R7, UR40 ;  /* 0x0000002807047c36 */ /* 0x000fe20008000000 */
[----:B------:R-:W-:Y:S01]  /*b190*/  ULDC.64 UR4, c[0x0][0x650] ;  /* 0x0001940000047ab9 */ /* 0x000fe20000000a00 */
[----:B------:R-:W-:Y:S01]  /*b1a0*/  IMAD.U32 R7, RZ, RZ, UR40 ;  /* 0x00000028ff077e24 */ /* 0x000fe2000f8e00ff */
[----:B------:R-:W-:Y:S01]  /*b1b0*/  UISETP.GE.U32.AND UP0, UPT, UR40, 0x3, UPT ;  /* 0x000000032800788c */ /* 0x000fe2000bf06070 */
[----:B------:R-:W-:Y:S01]  /*b1c0*/  BSSY B1, `(.L_x_303) ;  /* 0x000006f000017945 */ /* 0x000fe20003800000 */
[----:B------:R-:W-:Y:S01]  /*b1d0*/  ISETP.GT.U32.AND P1, PT, R4, 0x2, PT ;  /* 0x000000020400780c */ /* 0x000fe20003f24070 */
[----:B------:R-:W-:Y:S01]  /*b1e0*/  IMAD.MOV.U32 R19, RZ, RZ, -0x1 ;  /* 0xffffffffff137424 */ /* 0x000fe200078e00ff */
[----:B------:R-:W-:Y:S01]  /*b1f0*/  PRMT R8, RZ, 0x7610, R8 ;  /* 0x00007610ff087816 */ /* 0x000fe20000000008 */
[----:B------:R-:W-:Y:S01]  /*b200*/  IMAD.MOV.U32 R22, RZ, RZ, -0x1 ;  /* 0xffffffffff167424 */ /* 0x000fe200078e00ff */
[----:B------:R-:W-:-:S02]  /*b210*/  ISETP.LT.U32.AND P1, PT, R7, 0x3, P1 ;  /* 0x000000030700780c */ /* 0x000fc40000f21070 */
[----:B------:R-:W-:Y:S01]  /*b220*/  PLOP3.LUT P3, PT, PT, PT, UP0, 0x80, 0x0 ;  /* 0x000000000000781c */ /* 0x000fe20003f6f008 */
[----:B------:R-:W0:Y:S01]  /*b230*/  @P4 S2R R3, SR_CgaCtaId ;  /* 0x0000000000034919 */ /* 0x000e220000008800 */
[----:B------:R-:W-:-:S04]  /*b240*/  @P4 MOV R2, 0x400 ;  /* 0x0000040000024802 */ /* 0x000fc80000000f00 */
[----:B0-----:R-:W-:Y:S01]  /*b250*/  @P4 LEA R5, R3, R2, 0x18 ;  /* 0x0000000203054211 */ /* 0x001fe200078ec0ff */
[----:B------:R-:W-:-:S03]  /*b260*/  IMAD.WIDE.U32 R2, R4, -0x55555555, RZ ;  /* 0xaaaaaaab04027825 */ /* 0x000fc600078e00ff */
[----:B------:R0:W-:Y:S01]  /*b270*/  @P4 SYNCS.ARRIVE.TRANS64.A1T0 RZ, [R5+URZ+0x68], RZ ;  /* 0x000068ff05ff49a7 */ /* 0x0001e2000810003f */
[----:B------:R-:W-:Y:S01]  /*b280*/  IMAD.MOV.U32 R2, RZ, RZ, -0x1 ;  /* 0xffffffffff027424 */ /* 0x000fe200078e00ff */
[----:B0-----:R-:W-:Y:S02]  /*b290*/  SHF.R.U32.HI R5, RZ, 0x1, R3 ;  /* 0x00000001ff057819 */ /* 0x001fe40000011603 */
[----:B------:R-:W-:-:S03]  /*b2a0*/  SEL R3, RZ, 0x1, !P1 ;  /* 0x00000001ff037807 */ /* 0x000fc60004800000 */
[----:B------:R-:W-:Y:S01]  /*b2b0*/  IMAD R7, R5, -0x3, R4 ;  /* 0xfffffffd05077824 */ /* 0x000fe200078e0204 */
[----:B------:R-:W-:Y:S02]  /*b2c0*/  LOP3.LUT R0, R0, R3, RZ, 0x3c, !PT ;  /* 0x0000000300007212 */ /* 0x000fe400078e3cff */
[----:B------:R-:W-:Y:S02]  /*b2d0*/  PRMT R3, RZ, 0x7610, R3 ;  /* 0x00007610ff037816 */ /* 0x000fe40000000003 */
[----:B------:R-:W-:Y:S02]  /*b2e0*/  @P3 LOP3.LUT R0, R0, 0x1, R5, 0x78, !PT ;  /* 0x0000000100003812 */ /* 0x000fe400078e7805 */
[----:B--2---:R-:W-:-:S04]  /*b2f0*/  IADD3 R18, P4, R18, R14, RZ ;  /* 0x0000000e12127210 */ /* 0x004fc80007f9e0ff */
[----:B------:R-:W-:Y:S01]  /*b300*/  ISETP.GE.U32.AND P1, PT, R18, UR4, PT ;  /* 0x0000000412007c0c */ /* 0x000fe2000bf26070 */
[----:B------:R-:W-:-:S05]  /*b310*/  IMAD.X R17, R17, 0x1, R23, P4 ;  /* 0x0000000111117824 */ /* 0x000fca00020e0617 */
[----:B------:R-:W-:-:S13]  /*b320*/  ISETP.GE.U32.AND.EX P1, PT, R17, UR5, PT, P1 ;  /* 0x0000000511007c0c */ /* 0x000fda000bf26110 */
[----:B------:R-:W-:Y:S05]  /*b330*/  @P1 BRA `(.L_x_304) ;  /* 0x00000004005c1947 */ /* 0x000fea0003800000 */
[----:B------:R-:W0:Y:S01]  /*b340*/  S2R R11, SR_CTAID.X ;  /* 0x00000000000b7919 */ /* 0x000e220000002500 */
[----:B------:R-:W-:Y:S01]  /*b350*/  ULDC.64 UR4, c[0x0][0x628] ;  /* 0x00018a0000047ab9 */ /* 0x000fe20000000a00 */
[----:B------:R-:W1:Y:S01]  /*b360*/  LDC R12, c[0x0][0x144] ;  /* 0x00005100ff0c7b82 */ /* 0x000e620000000800 */
[----:B------:R-:W-:Y:S01]  /*b370*/  ISETP.NE.U32.AND P1, PT, RZ, UR4, PT ;  /* 0x00000004ff007c0c */ /* 0x000fe2000bf25070 */
[----:B------:R-:W2:Y:S01]  /*b380*/  S2R R9, SR_CTAID.Y ;  /* 0x0000000000097919 */ /* 0x000ea20000002600 */
[----:B------:R-:W-:Y:S01]  /*b390*/  ULDC UR6, c[0x0][0x150] ;  /* 0x0000540000067ab9 */ /* 0x000fe20000000800 */
[----:B------:R-:W-:Y:S01]  /*b3a0*/  ULDC UR7, c[0x0][0x630] ;  /* 0x00018c0000077ab9 */ /* 0x000fe20000000800 */
[----:B------:R-:W-:Y:S01]  /*b3b0*/  ISETP.NE.AND.EX P1, PT, RZ, UR5, PT, P1 ;  /* 0x00000005ff007c0c */ /* 0x000fe2000bf25310 */
[----:B------:R-:W-:Y:S01]  /*b3c0*/  IMAD.MOV.U32 R2, RZ, RZ, R18 ;  /* 0x000000ffff027224 */ /* 0x000fe200078e0012 */
[----:B0-----:R-:W-:-:S05]  /*b3d0*/  I2FP.F32.U32 R3, R11 ;  /* 0x0000000b00037245 */ /* 0x001fca0000201000 */
[----:B------:R-:W-:Y:S01]  /*b3e0*/  FMUL R14, R3, UR6 ;  /* 0x00000006030e7c20 */ /* 0x000fe20008400000 */
[----:B------:R-:W-:-:S05]  /*b3f0*/  IMAD.MOV.U32 R3, RZ, RZ, R17 ;  /* 0x000000ffff037224 */ /* 0x000fca00078e0011 */
[----:B--2---:R-:W-:Y:S05]  /*b400*/  @!P1 BRA `(.L_x_305) ;  /* 0x0000000000289947 */ /* 0x004fea0003800000 */
[----:B------:R-:W-:Y:S02]  /*b410*/  ULDC UR6, c[0x0][0x634] ;  /* 0x00018d0000067ab9 */ /* 0x000fe40000000800 */
[----:B------:R-:W-:-:S05]  /*b420*/  IADD3 R3, P1, R18, UR6, RZ ;  /* 0x0000000612037c10 */ /* 0x000fca000ff3e0ff */
[----:B------:R-:W-:-:S04]  /*b430*/  IMAD.X R13, RZ, RZ, R17, P1 ;  /* 0x000000ffff0d7224 */ /* 0x000fc800008e0611 */
[----:B------:R-:W-:-:S04]  /*b440*/  IMAD.WIDE.U32 R4, R13, UR4, RZ ;  /* 0x000000040d047c25 */ /* 0x000fc8000f8e00ff */
[----:B------:R-:W-:-:S04]  /*b450*/  IMAD.WIDE.U32 R4, P1, R3, UR5, R4 ;  /* 0x0000000503047c25 */ /* 0x000fc8000f820004 */
[----:B------:R-:W-:-:S04]  /*b460*/  IMAD.WIDE.U32 R2, R3, UR4, RZ ;  /* 0x0000000403027c25 */ /* 0x000fc8000f8e00ff */
[----:B------:R-:W-:Y:S01]  /*b470*/  IMAD.MOV.U32 R2, RZ, RZ, R5 ;  /* 0x000000ffff027224 */ /* 0x000fe200078e0005 */
[----:B------:R-:W-:Y:S01]  /*b480*/  IADD3 RZ, P3, R3, R4, RZ ;  /* 0x0000000403ff7210 */ /* 0x000fe20007f7e0ff */
[----:B------:R-:W-:-:S04]  /*b490*/  IMAD.X R3, RZ, RZ, RZ, P1 ;  /* 0x000000ffff037224 */ /* 0x000fc800008e06ff */
[----:B------:R-:W-:-:S08]  /*b4a0*/  IMAD.WIDE.U32.X R2, R13, UR5, R2, P3 ;  /* 0x000000050d027c25 */ /* 0x000fd000098e0402 */
.L_x_305:
[--C-:B------:R-:W-:Y:S01]  /*b4b0*/  SHF.R.U64 R10, R2, UR7, R3.reuse ;  /* 0x00000007020a7c19 */ /* 0x100fe20008001203 */
[----:B------:R-:W0:Y:S01]  /*b4c0*/  F2I.U32.TRUNC.NTZ R14, R14 ;  /* 0x0000000e000e7305 */ /* 0x000e22000020f000 */
[----:B------:R-:W-:Y:S01]  /*b4d0*/  SHF.R.U32.HI R2, RZ, UR7, R3 ;  /* 0x00000007ff027c19 */ /* 0x000fe20008011603 */
[----:B------:R-:W-:Y:S01]  /*b4e0*/  ULDC.64 UR4, c[0x0][0x620] ;  /* 0x0001880000047ab9 */ /* 0x000fe20000000a00 */
[----:B------:R-:W-:Y:S01]  /*b4f0*/  IADD3 R5, P1, RZ, -R10, RZ ;  /* 0x8000000aff057210 */ /* 0x000fe20007f3e0ff */
[----:B------:R-:W-:Y:S01]  /*b500*/  IMAD.MOV.U32 R3, RZ, RZ, R17 ;  /* 0x000000ffff037224 */ /* 0x000fe200078e0011 */
[----:B------:R-:W-:-:S03]  /*b510*/  ULDC.64 UR6, c[0x0][0x640] ;  /* 0x0001900000067ab9 */ /* 0x000fc60000000a00 */
[----:B------:R-:W-:Y:S01]  /*b520*/  IMAD.X R2, RZ, RZ, ~R2, P1 ;  /* 0x000000ffff027224 */ /* 0x000fe200008e0e02 */
[----:B------:R-:W-:-:S03]  /*b530*/  ISETP.NE.U32.AND P1, PT, RZ, UR6, PT ;  /* 0x00000006ff007c0c */ /* 0x000fc6000bf25070 */
[----:B------:R-:W-:Y:S01]  /*b540*/  IMAD R4, R2, UR4, RZ ;  /* 0x0000000402047c24 */ /* 0x000fe2000f8e02ff */
[----:B------:R-:W-:Y:S01]  /*b550*/  ISETP.NE.AND.EX P1, PT, RZ, UR7, PT, P1 ;  /* 0x00000007ff007c0c */ /* 0x000fe2000bf25310 */
[----:B------:R-:W-:-:S04]  /*b560*/  IMAD.MOV.U32 R2, RZ, RZ, R18 ;  /* 0x000000ffff027224 */ /* 0x000fc800078e0012 */
[----:B------:R-:W-:Y:S01]  /*b570*/  IMAD.WIDE.U32 R2, R5, UR4, R2 ;  /* 0x0000000405027c25 */ /* 0x000fe2000f8e0002 */
[----:B------:R-:W-:-:S03]  /*b580*/  ULDC UR4, c[0x0][0x618] ;  /* 0x0001860000047ab9 */ /* 0x000fc60000000800 */
[----:B------:R-:W-:Y:S01]  /*b590*/  IMAD R5, R5, UR5, R4 ;  /* 0x0000000505057c24 */ /* 0x000fe2000f8e0204 */
[----:B------:R-:W-:Y:S01]  /*b5a0*/  ULDC UR5, c[0x0][0x154] ;  /* 0x0000550000057ab9 */ /* 0x000fe20000000800 */
[----:B0-----:R-:W-:Y:S02]  /*b5b0*/  IMAD.MOV R4, RZ, RZ, -R14 ;  /* 0x000000ffff047224 */ /* 0x001fe400078e0a0e */
[----:B------:R-:W0:Y:S01]  /*b5c0*/  LDC R14, c[0x0][0x148] ;  /* 0x00005200ff0e7b82 */ /* 0x000e220000000800 */
[----:B------:R-:W-:Y:S02]  /*b5d0*/  IMAD.IADD R3, R3, 0x1, R5 ;  /* 0x0000000103037824 */ /* 0x000fe400078e0205 */
[----:B-1----:R-:W-:Y:S01]  /*b5e0*/  IMAD R11, R12, R4, R11 ;  /* 0x000000040c0b7224 */ /* 0x002fe200078e020b */
[----:B------:R-:W-:Y:S02]  /*b5f0*/  I2FP.F32.U32 R4, R9 ;  /* 0x0000000900047245 */ /* 0x000fe40000201000 */
[----:B------:R-:W-:-:S02]  /*b600*/  SHF.R.U64 R12, R2, UR4, R3 ;  /* 0x00000004020c7c19 */ /* 0x000fc40008001203 */
[----:B------:R-:W-:Y:S01]  /*b610*/  SHF.R.U32.HI R3, RZ, UR4, R3 ;  /* 0x00000004ff037c19 */ /* 0x000fe20008011603 */
[----:B------:R-:W-:Y:S01]  /*b620*/  FMUL R4, R4, UR5 ;  /* 0x0000000504047c20 */ /* 0x000fe20008400000 */
[----:B------:R-:W-:Y:S02]  /*b630*/  ULDC UR4, c[0x0][0x608] ;  /* 0x0001820000047ab9 */ /* 0x000fe40000000800 */
[--C-:B------:R-:W-:Y:S01]  /*b640*/  SHF.R.U64 R15, R12, UR4, R3.reuse ;  /* 0x000000040c0f7c19 */ /* 0x100fe20008001203 */
[----:B------:R1:W2:Y:S01]  /*b650*/  F2I.U32.TRUNC.NTZ R20, R4 ;  /* 0x0000000400147305 */ /* 0x0002a2000020f000 */
[----:B------:R-:W-:Y:S01]  /*b660*/  SHF.R.U32.HI R2, RZ, UR4, R3 ;  /* 0x00000004ff027c19 */ /* 0x000fe20008011603 */
[----:B------:R-:W-:-:S03]  /*b670*/  ULDC UR4, c[0x0][0x658] ;  /* 0x0001960000047ab9 */ /* 0x000fc60000000800 */
[--C-:B------:R-:W-:Y:S02]  /*b680*/  SHF.R.U64 R13, R15, UR4, R2.reuse ;  /* 0x000000040f0d7c19 */ /* 0x100fe40008001202 */
[----:B------:R-:W-:-:S03]  /*b690*/  SHF.R.U32.HI R19, RZ, UR4, R2 ;  /* 0x00000004ff137c19 */ /* 0x000fc60008011602 */
[----:B------:R-:W-:Y:S02]  /*b6a0*/  IMAD.MOV.U32 R2, RZ, RZ, R13 ;  /* 0x000000ffff027224 */ /* 0x000fe400078e000d */
[----:B------:R-:W-:Y:S01]  /*b6b0*/  IMAD.MOV.U32 R3, RZ, RZ, R19 ;  /* 0x000000ffff037224 */ /* 0x000fe200078e0013 */
[----:B-1----:R-:W-:Y:S06]  /*b6c0*/  @!P1 BRA `(.L_x_306) ;  /* 0x0000000000289947 */ /* 0x002fec0003800000 */
        /* <DEDUP_REMOVED lines=10> */
.L_x_306:
[----:B------:R-:W1:Y:S01]  /*b770*/  LDC R4, c[0x0][0x65c] ;  /* 0x00019700ff047b82 */ /* 0x000e620000000800 */
[----:B------:R-:W-:Y:S01]  /*b780*/  ULDC UR4, c[0x0][0x648] ;  /* 0x0001920000047ab9 */ /* 0x000fe20000000800 */
[----:B------:R-:W-:Y:S01]  /*b790*/  LOP3.LUT R15, R15, UR22, RZ, 0xc0, !PT ;  /* 0x000000160f0f7c12 */ /* 0x000fe2000f8ec0ff */
[----:B--2---:R-:W-:Y:S01]  /*b7a0*/  IMAD.MOV R20, RZ, RZ, -R20 ;  /* 0x000000ffff147224 */ /* 0x004fe200078e0a14 */
[----:B------:R-:W-:Y:S01]  /*b7b0*/  SHF.R.U64 R2, R2, UR4, R3 ;  /* 0x0000000402027c19 */ /* 0x000fe20008001203 */
[----:B------:R-:W-:Y:S01]  /*b7c0*/  ULDC UR4, c[0x0][0x638] ;  /* 0x00018e0000047ab9 */ /* 0x000fe20000000800 */
[----:B------:R-:W-:Y:S01]  /*b7d0*/  LOP3.LUT R12, R12, UR13, RZ, 0xc0, !PT ;  /* 0x0000000d0c0c7c12 */ /* 0x000fe2000f8ec0ff */
[----:B------:R-:W-:Y:S01]  /*b7e0*/  ULDC UR5, c[0x0][0x610] ;  /* 0x0001840000057ab9 */ /* 0x000fe20000000800 */
[----:B------:R-:W-:Y:S01]  /*b7f0*/  IMAD.MOV.U32 R3, RZ, RZ, 0x1 ;  /* 0x00000001ff037424 */ /* 0x000fe200078e00ff */
[----:B-1----:R-:W-:Y:S01]  /*b800*/  ISETP.NE.AND P1, PT, R4, 0x1, PT ;  /* 0x000000010400780c */ /* 0x002fe20003f25270 */
[----:B------:R-:W-:-:S02]  /*b810*/  IMAD.MOV R4, RZ, RZ, -R2 ;  /* 0x000000ffff047224 */ /* 0x000fc400078e0a02 */
[----:B------:R-:W-:Y:S02]  /*b820*/  IMAD R2, R2, UR14, R15 ;  /* 0x0000000e02027c24 */ /* 0x000fe4000f8e020f */
[----:B------:R-:W-:Y:S01]  /*b830*/  IMAD R13, R4, UR4, R13 ;  /* 0x00000004040d7c24 */ /* 0x000fe2000f8e020d */
[----:B------:R-:W-:-:S07]  /*b840*/  ULDC UR4, c[0x0][0x600] ;  /* 0x0001800000047ab9 */ /* 0x000fce0000000800 */
[----:B0-----:R-:W-:-:S04]  /*b850*/  @P1 IMAD R11, R14, R20, R9 ;  /* 0x000000140e0b1224 */ /* 0x001fc800078e0209 */
[----:B------:R-:W-:Y:S02]  /*b860*/  IMAD R11, R2, UR5, R11 ;  /* 0x00000005020b7c24 */ /* 0x000fe4000f8e020b */
[----:B------:R-:W-:-:S05]  /*b870*/  IMAD R2, R13, UR4, R12 ;  /* 0x000000040d027c24 */ /* 0x000fca000f8e020c */
[----:B------:R-:W-:Y:S02]  /*b880*/  SEL R22, R2, R11, !P1 ;  /* 0x0000000b02167207 */ /* 0x000fe40004800000 */
[----:B------:R-:W-:Y:S01]  /*b890*/  SEL R19, R11, R2, !P1 ;  /* 0x000000020b137207 */ /* 0x000fe20004800000 */
[----:B------:R-:W-:-:S07]  /*b8a0*/  IMAD.MOV.U32 R2, RZ, RZ, R10 ;  /* 0x000000ffff027224 */ /* 0x000fce00078e000a */
.L_x_304:
[----:B------:R-:W-:Y:S05]  /*b8b0*/  BSYNC B1 ;  /* 0x0000000000017941 */ /* 0x000fea0003800000 */
.L_x_303:
[----:B------:R-:W-:-:S13]  /*b8c0*/  LOP3.LUT P1, RZ, R3, 0xff, RZ, 0xc0, !PT ;  /* 0x000000ff03ff7812 */ /* 0x000fda000782c0ff */
[----:B------:R-:W-:Y:S05]  /*b8d0*/  @P1 BRA `(.L_x_307) ;  /* 0xfffffff000e81947 */ /* 0x000fea000383ffff */
[----:B------:R-:W-:Y:S05]  /*b8e0*/  BSYNC B0 ;  /* 0x0000000000007941 */ /* 0x000fea0003800000 */
.L_x_295:
[----:B------:R-:W-:-:S03]  /*b8f0*/  UMOV UR4, 0xffffffff ;  /* 0xffffffff00047882 */ /* 0x000fc60000000000 */
[----:B------:R-:W-:Y:S05]  /*b900*/  BRA.DIV UR4, `(.L_x_308) ;  /* 0x00000006041c7947 */ /* 0x000fea000b800000 */
[----:B------:R-:W-:-:S13]  /*b910*/  ELECT P6, URZ, PT ;  /* 0x00000000003f782f */ /* 0x000fda00038c0000 */
.L_x_323:
[----:B------:R-:W-:Y:S04]  /*b920*/  BSSY B0, `(.L_x_309) ;  /* 0x0000022000007945 */ /* 0x000fe80003800000 */
[----:B------:R-:W-:Y:S05]  /*b930*/  @!P6 BRA `(.L_x_310) ;  /* 0x000000000080e947 */ /* 0x000fea0003800000 */
[----:B------:R-:W-:-:S04]  /*b940*/  LOP3.LUT R16, R16, 0x2, RZ, 0xfc, !PT ;  /* 0x0000000210107812 */ /* 0x000fc800078efcff */
[----:B------:R-:W-:-:S13]  /*b950*/  ISETP.NE.AND P0, PT, R16, 0x3, PT ;  /* 0x000000031000780c */ /* 0x000fda0003f05270 */
[----:B------:R-:W-:Y:S05]  /*b960*/  @!P0 BRA `(.L_x_311) ;  /* 0x0000000000048947 */ /* 0x000fea0003800000 */
[----:B------:R-:W-:Y:S01]  /*b970*/  BPT.TRAP 0x1 ;  /* 0x000000040000795c */ /* 0x000fe20000300000 */
.L_x_311:
[----:B------:R-:W0:Y:S01]  /*b980*/  S2R R3, SR_CgaCtaId ;  /* 0x0000000000037919 */ /* 0x000e220000008800 */
[----:B------:R-:W-:Y:S02]  /*b990*/  MOV R2, 0x400 ;  /* 0x0000040000027802 */ /* 0x000fe40000000f00 */
[----:B------:R-:W-:Y:S02]  /*b9a0*/  SHF.L.U32 R4, R0, 0x1f, RZ ;  /* 0x0000001f00047819 */ /* 0x000fe400000006ff */
[----:B0-----:R-:W-:-:S05]  /*b9b0*/  LEA R2, R3, R2, 0x18 ;  /* 0x0000000203027211 */ /* 0x001fca00078ec0ff */
[----:B------:R-:W-:-:S04]  /*b9c0*/  VIADD R2, R2, 0x18 ;  /* 0x0000001802027836 */ /* 0x000fc80000000000 */
[C---:B------:R-:W-:Y:S02]  /*b9d0*/  IMAD R9, R7.reuse, 0x8, R2 ;  /* 0x0000000807097824 */ /* 0x040fe400078e0202 */
[----:B------:R-:W-:Y:S02]  /*b9e0*/  VIADD R7, R7, 0x1 ;  /* 0x0000000107077836 */ /* 0x000fe40000000000 */
[----:B------:R-:W0:Y:S03]  /*b9f0*/  SYNCS.PHASECHK.TRANS64.TRYWAIT P0, [R9+URZ], R4 ;  /* 0x00000004090075a7 */ /* 0x000e26000800017f */
[----:B------:R-:W-:-:S04]  /*ba00*/  ISETP.NE.AND P1, PT, R7, 0x3, PT ;  /* 0x000000030700780c */ /* 0x000fc80003f25270 */
[----:B------:R-:W-:Y:S02]  /*ba10*/  SEL R3, RZ, 0x1, P1 ;  /* 0x00000001ff037807 */ /* 0x000fe40000800000 */
[----:B------:R-:W-:Y:S02]  /*ba20*/  SEL R7, R7, RZ, P1 ;  /* 0x000000ff07077207 */ /* 0x000fe40000800000 */
[----:B------:R-:W-:-:S03]  /*ba30*/  LOP3.LUT R11, R0, R3, RZ, 0x3c, !PT ;  /* 0x00000003000b7212 */ /* 0x000fc600078e3cff */
[----:B------:R-:W-:Y:S01]  /*ba40*/  IMAD R6, R7, 0x8, R2 ;  /* 0x0000000807067824 */ /* 0x000fe200078e0202 */
[----:B------:R-:W-:Y:S01]  /*ba50*/  SHF.L.U32 R5, R11, 0x1f, RZ ;  /* 0x0000001f0b057819 */ /* 0x000fe200000006ff */
[----:B0-----:R-:W-:Y:S06]  /*ba60*/  @!P0 BRA `(.L_x_312) ;  /* 0x0000000000e48947 */ /* 0x001fec0003800000 */
.L_x_324:
[----:B------:R-:W1:Y:S01]  /*ba70*/  SYNCS.PHASECHK.TRANS64.TRYWAIT P0, [R6+URZ], R5 ;  /* 0x00000005060075a7 */ /* 0x000e62000800017f */
[----:B------:R-:W-:-:S05]  /*ba80*/  VIADD R0, R7, 0x1 ;  /* 0x0000000107007836 */ /* 0x000fca0000000000 */
[----:B------:R-:W-:-:S04]  /*ba90*/  ISETP.NE.AND P1, PT, R0, 0x3, PT ;  /* 0x000000030000780c */ /* 0x000fc80003f25270 */
[----:B0-----:R-:W-:Y:S02]  /*baa0*/  SEL R4, RZ, 0x1, P1 ;  /* 0x00000001ff047807 */ /* 0x001fe40000800000 */
[----:B------:R-:W-:Y:S02]  /*bab0*/  SEL R3, R0, RZ, P1 ;  /* 0x000000ff00037207 */ /* 0x000fe40000800000 */
[----:B------:R-:W-:Y:S01]  /*bac0*/  LOP3.LUT R0, R11, R4, RZ, 0x3c, !PT ;  /* 0x000000040b007212 */ /* 0x000fe200078e3cff */
[----:B-1----:R-:W-:Y:S06]  /*bad0*/  @!P0 BRA `(.L_x_313) ;  /* 0x0000000000dc8947 */ /* 0x002fec0003800000 */
.L_x_325:
[----:B------:R-:W-:Y:S01]  /*bae0*/  IMAD R3, R3, 0x8, R2 ;  /* 0x0000000803037824 */ /* 0x000fe200078e0202 */
[----:B------:R-:W-:-:S07]  /*baf0*/  SHF.L.U32 R0, R0, 0x1f, RZ ;  /* 0x0000001f00007819 */ /* 0x000fce00000006ff */
.L_x_314:
[----:B-1----:R1:W2:Y:S02]  /*bb00*/  SYNCS.PHASECHK.TRANS64.TRYWAIT P0, [R3+URZ], R0 ;  /* 0x00000000030075a7 */ /* 0x0022a4000800017f */
[----:B--2---:R-:W-:Y:S05]  /*bb10*/  @!P0 NANOSLEEP.SYNCS 0x989680 ;  /* 0x009896800000895d */ /* 0x004fea0003900000 */
[----:B------:R-:W2:Y:S02]  /*bb20*/  @!P0 SYNCS.PHASECHK.TRANS64 P0, [R3+URZ], R0 ;  /* 0x00000000030085a7 */ /* 0x000ea4000800007f */
[----:B--2---:R-:W-:Y:S05]  /*bb30*/  @!P0 BRA `(.L_x_314) ;  /* 0xfffffffc00f08947 */ /* 0x004fea000383ffff */
.L_x_310:
[----:B------:R-:W-:Y:S05]  /*bb40*/  BSYNC B0 ;  /* 0x0000000000007941 */ /* 0x000fea0003800000 */
.L_x_309:
[----:B------:R-:W-:Y:S05]  /*bb50*/  EXIT ;  /* 0x000000000000794d */ /* 0x000fea0003800000 */
.L_x_19:
[----:B-1----:R1:W2:Y:S02]  /*bb60*/  SYNCS.PHASECHK.TRANS64.TRYWAIT P0, [R161+URZ], R0 ;  /* 0x00000000a10075a7 */ /* 0x0022a4000800017f */
[----:B--2---:R-:W-:Y:S05]  /*bb70*/  @!P0 NANOSLEEP.SYNCS 0x989680 ;  /* 0x009896800000895d */ /* 0x004fea0003900000 */
[----:B------:R-:W2:Y:S02]  /*bb80*/  @!P0 SYNCS.PHASECHK.TRANS64 P0, [R161+URZ], R0 ;  /* 0x00000000a10085a7 */ /* 0x000ea4000800007f */
[----:B--2---:R-:W-:Y:S05]  /*bb90*/  @!P0 BRA `(.L_x_19) ;  /* 0xfffffffc00f08947 */ /* 0x004fea000383ffff */
[----:B------:R-:W-:Y:S05]  /*bba0*/  BRA `(.L_x_315) ;  /* 0xffffff5800c47947 */ /* 0x000fea000383ffff */
.L_x_24:
[----:B--2---:R2:W3:Y:S02]  /*bbb0*/  SYNCS.PHASECHK.TRANS64.TRYWAIT P1, [R3+URZ], R0 ;  /* 0x00000000030075a7 */ /* 0x0044e4000802017f */
[----:B---3--:R-:W-:Y:S05]  /*bbc0*/  @!P1 NANOSLEEP.SYNCS 0x989680 ;  /* 0x009896800000995d */ /* 0x008fea0003900000 */
[----:B------:R-:W3:Y:S02]  /*bbd0*/  @!P1 SYNCS.PHASECHK.TRANS64 P1, [R3+URZ], R0 ;  /* 0x00000000030095a7 */ /* 0x000ee4000802007f */
[----:B---3--:R-:W-:Y:S05]  /*bbe0*/  @!P1 BRA `(.L_x_24) ;  /* 0xfffffffc00f09947 */ /* 0x008fea000383ffff */
[----:B------:R-:W-:Y:S05]  /*bbf0*/  BRA `(.L_x_23) ;  /* 0xffffff5c00307947 */ /* 0x000fea000383ffff */
.L_x_29:
[----:B--2---:R-:W-:-:S04]  /*bc00*/  IMAD.U32 R5, RZ, RZ, UR7 ;  /* 0x00000007ff057e24 */ /* 0x004fc8000f8e00ff */
[----:B------:R2:W3:Y:S03]  /*bc10*/  SYNCS.PHASECHK.TRANS64.TRYWAIT P1, [R5+URZ], R4 ;  /* 0x00000004050075a7 */ /* 0x0004e6000802017f */
[----:B---3--:R-:W-:Y:S05]  /*bc20*/  @!P1 NANOSLEEP.SYNCS 0x989680 ;  /* 0x009896800000995d */ /* 0x008fea0003900000 */
[----:B------:R-:W3:Y:S02]  /*bc30*/  @!P1 SYNCS.PHASECHK.TRANS64 P1, [R5+URZ], R4 ;  /* 0x00000004050095a7 */ /* 0x000ee4000802007f */
[----:B---3--:R-:W-:Y:S05]  /*bc40*/  @!P1 BRA `(.L_x_29) ;  /* 0xfffffffc00ec9947 */ /* 0x008fea000383ffff */
[----:B------:R-:W-:Y:S05]  /*bc50*/  BRA `(.L_x_28) ;  /* 0xffffff60008c7947 */ /* 0x000fea000383ffff */
.L_x_35:
[----:B-1----:R1:W2:Y:S02]  /*bc60*/  SYNCS.PHASECHK.TRANS64.TRYWAIT P0, [R161+URZ+0x10], R0 ;  /* 0x00001000a10075a7 */ /* 0x0022a4000800017f */
[----:B--2---:R-:W-:Y:S05]  /*bc70*/  @!P0 NANOSLEEP.SYNCS 0x989680 ;  /* 0x009896800000895d */ /* 0x004fea0003900000 */
[----:B------:R-:W2:Y:S02]  /*bc80*/  @!P0 SYNCS.PHASECHK.TRANS64 P0, [R161+URZ+0x10], R0 ;  /* 0x00001000a10085a7 */ /* 0x000ea4000800007f */
[----:B--2---:R-:W-:Y:S05]  /*bc90*/  @!P0 BRA `(.L_x_35) ;  /* 0xfffffffc00f08947 */ /* 0x004fea000383ffff */
[----:B------:R-:W-:Y:S05]  /*bca0*/  BRA `(.L_x_316) ;  /* 0xffffff6800647947 */ /* 0x000fea000383ffff */
.L_x_296:
[----:B------:R-:W-:Y:S01]  /*bcb0*/  BSSY B1, `(.L_x_317) ;  /* 0x0000006000017945 */ /* 0x000fe20003800000 */
[----:B------:R-:W-:-:S07]  /*bcc0*/  IMAD.MOV.U32 R15, RZ, RZ, -0x1 ;  /* 0xffffffffff0f7424 */ /* 0x000fce00078e00ff */
[----:B-----5:R-:W-:Y:S05]  /*bcd0*/  WARPSYNC.COLLECTIVE R15, `(.L_x_318) ;  /* 0x000000000f0c7348 */ /* 0x020fea0003c00000 */
[----:B------:R-:W-:Y:S02]  /*bce0*/  ELECT P6, UR62, PT ;  /* 0x00000000003e782f */ /* 0x000fe400038c0000 */
[----:B------:R-:W-:Y:S01]  /*bcf0*/  MOV R14, UR62 ;  /* 0x0000003e000e7c02 */ /* 0x000fe20008000f00 */
[----:B-----5:R-:W-:Y:S10]  /*bd00*/  ENDCOLLECTIVE ;  /* 0x000000000000791b */ /* 0x020ff40003800000 */
.L_x_318:
[----:B------:R-:W-:Y:S05]  /*bd10*/  BSYNC B1 ;  /* 0x0000000000017941 */ /* 0x000fea0003800000 */
.L_x_317:
[----:B------:R-:W-:Y:S05]  /*bd20*/  BRA `(.L_x_319) ;  /* 0xffffffec00e07947 */ /* 0x000fea000383ffff */
.L_x_299:
[----:B0-----:R0:W1:Y:S02]  /*bd30*/  SYNCS.PHASECHK.TRANS64.TRYWAIT P1, [R10+URZ+0x18], R5 ;  /* 0x000018050a0075a7 */ /* 0x001064000802017f */
[----:B-1----:R-:W-:Y:S05]  /*bd40*/  @!P1 NANOSLEEP.SYNCS 0x989680 ;  /* 0x009896800000995d */ /* 0x002fea0003900000 */
[----:B------:R-:W1:Y:S02]  /*bd50*/  @!P1 SYNCS.PHASECHK.TRANS64 P1, [R10+URZ+0x18], R5 ;  /* 0x000018050a0095a7 */ /* 0x000e64000802007f */
[----:B-1----:R-:W-:Y:S05]  /*bd60*/  @!P1 BRA `(.L_x_299) ;  /* 0xfffffffc00f09947 */ /* 0x002fea000383ffff */
[----:B------:R-:W-:Y:S05]  /*bd70*/  BRA `(.L_x_320) ;  /* 0xfffffff000187947 */ /* 0x000fea000383ffff */
.L_x_308:
[----:B------:R-:W-:Y:S01]  /*bd80*/  BSSY B0, `(.L_x_321) ;  /* 0x0000006000007945 */ /* 0x000fe20003800000 */
[----:B------:R-:W-:-:S07]  /*bd90*/  IMAD.MOV.U32 R15, RZ, RZ, -0x1 ;  /* 0xffffffffff0f7424 */ /* 0x000fce00078e00ff */
[----:B-----5:R-:W-:Y:S05]  /*bda0*/  WARPSYNC.COLLECTIVE R15, `(.L_x_322) ;  /* 0x000000000f0c7348 */ /* 0x020fea0003c00000 */
[----:B------:R-:W-:Y:S02]  /*bdb0*/  ELECT P6, UR62, PT ;  /* 0x00000000003e782f */ /* 0x000fe400038c0000 */
[----:B------:R-:W-:Y:S01]  /*bdc0*/  MOV R14, UR62 ;  /* 0x0000003e000e7c02 */ /* 0x000fe20008000f00 */
[----:B-----5:R-:W-:Y:S10]  /*bdd0*/  ENDCOLLECTIVE ;  /* 0x000000000000791b */ /* 0x020ff40003800000 */
.L_x_322:
[----:B------:R-:W-:Y:S05]  /*bde0*/  BSYNC B0 ;  /* 0x0000000000007941 */ /* 0x000fea0003800000 */
.L_x_321:
[----:B------:R-:W-:Y:S05]  /*bdf0*/  BRA `(.L_x_323) ;  /* 0xfffffff800c87947 */ /* 0x000fea000383ffff */
.L_x_312:
[----:B0-----:R0:W1:Y:S02]  /*be00*/  SYNCS.PHASECHK.TRANS64.TRYWAIT P0, [R9+URZ], R4 ;  /* 0x00000004090075a7 */ /* 0x001064000800017f */
[----:B-1----:R-:W-:Y:S05]  /*be10*/  @!P0 NANOSLEEP.SYNCS 0x989680 ;  /* 0x009896800000895d */ /* 0x002fea0003900000 */
[----:B------:R-:W1:Y:S02]  /*be20*/  @!P0 SYNCS.PHASECHK.TRANS64 P0, [R9+URZ], R4 ;  /* 0x00000004090085a7 */ /* 0x000e64000800007f */
[----:B-1----:R-:W-:Y:S05]  /*be30*/  @!P0 BRA `(.L_x_312) ;  /* 0xfffffffc00f08947 */ /* 0x002fea000383ffff */
[----:B------:R-:W-:Y:S05]  /*be40*/  BRA `(.L_x_324) ;  /* 0xfffffffc00087947 */ /* 0x000fea000383ffff */
.L_x_313:
[----:B0-----:R0:W1:Y:S02]  /*be50*/  SYNCS.PHASECHK.TRANS64.TRYWAIT P0, [R6+URZ], R5 ;  /* 0x00000005060075a7 */ /* 0x001064000800017f */
[----:B-1----:R-:W-:Y:S05]  /*be60*/  @!P0 NANOSLEEP.SYNCS 0x989680 ;  /* 0x009896800000895d */ /* 0x002fea0003900000 */
[----:B------:R-:W1:Y:S02]  /*be70*/  @!P0 SYNCS.PHASECHK.TRANS64 P0, [R6+URZ], R5 ;  /* 0x00000005060085a7 */ /* 0x000e64000800007f */
[----:B-1----:R-:W-:Y:S05]  /*be80*/  @!P0 BRA `(.L_x_313) ;  /* 0xfffffffc00f08947 */ /* 0x002fea000383ffff */
[----:B------:R-:W-:Y:S05]  /*be90*/  BRA `(.L_x_325) ;  /* 0xfffffffc00107947 */ /* 0x000fea000383ffff */
.L_x_326:
[----:B------:R-:W-:-:S00]  /*bea0*/  BRA `(.L_x_326) ;  /* 0xfffffffc00fc7947 */ /* 0x000fc0000383ffff */
[----:B------:R-:W-:-:S00]  /*beb0*/  NOP ;  /* 0x0000000000007918 */ /* 0x000fc00000000000 */
        /* <DEDUP_REMOVED lines=12> */
.L_x_327:


//--------------------- .nv.global.init           --------------------------
	.section	.nv.global.init,"aw",@progbits
.nv.global.init:
	.type		$str$22,@object
	.size		$str$22,($str$23 - $str$22)
$str$22:
        /*0000*/ 	.byte	0x6b, 0x5f, 0x74, 0x69, 0x6c, 0x65, 0x5f, 0x63, 0x6f, 0x75, 0x6e, 0x74, 0x20, 0x3e, 0x3d, 0x20
        /*0010*/ 	.byte	0x31, 0x00
	.type		$str$23,@object
	.size		$str$23,(__unnamed_1 - $str$23)
$str$23:
        /*0012*/ 	.byte	0x2f, 0x74, 0x6d, 0x70, 0x2f, 0x63, 0x75, 0x74, 0x6c, 0x61, 0x73, 0x73, 0x5f, 0x73, 0x77, 0x65
        /*0022*/ 	.byte	0x65, 0x70, 0x5f, 0x73, 0x72, 0x63, 0x2f, 0x69, 0x6e, 0x63, 0x6c, 0x75, 0x64, 0x65, 0x2f, 0x63
        /*0032*/ 	.byte	0x75, 0x74, 0x6c, 0x61, 0x73, 0x73, 0x2f, 0x67, 0x65, 0x6d, 0x6d, 0x2f, 0x63, 0x6f, 0x6c, 0x6c
        /*0042*/ 	.byte	0x65, 0x63, 0x74, 0x69, 0x76, 0x65, 0x2f, 0x73, 0x6d, 0x39, 0x30, 0x5f, 0x6d, 0x6d, 0x61, 0x5f
        /*0052*/ 	.byte	0x74, 0x6d, 0x61, 0x5f, 0x67, 0x6d, 0x6d, 0x61, 0x5f, 0x73, 0x73, 0x5f, 0x77, 0x61, 0x72, 0x70
        /*0062*/ 	.byte	0x73, 0x70, 0x65, 0x63, 0x69, 0x61, 0x6c, 0x69, 0x7a, 0x65, 0x64, 0x2e, 0x68, 0x70, 0x70, 0x00
	.type		__unnamed_1,@object
	.size		__unnamed_1,(.L_0 - __unnamed_1)
__unnamed_1:
        /*0072*/ 	.byte	0x76, 0x6f, 0x69, 0x64, 0x20, 0x63, 0x75, 0x74, 0x6c, 0x61, 0x73, 0x73, 0x3a, 0x3a, 0x67, 0x65
        /* <DEDUP_REMOVED lines=178> */
.L_0:


//--------------------- .nv.shared._ZN7cutlass13device_kernelINS_4gemm6kernel13GemmUniversalIN4cute5tupleIJiiiiEEENS1_10collective13CollectiveMmaINS1_34MainloopSm90TmaGmmaWarpSpecializedILi3ENS5_IJNS4_1CILi2EEESB_NSA_ILi1EEEEEENS1_32KernelTmaWarpSpecializedPingpongEEENS5_IJNSA_ILi64EEENSA_ILi256EEESG_EEENS_10tfloat32_tENS5_IJlSC_lEEESJ_SK_NS4_8TiledMMAINS4_8MMA_AtomIJNS4_4SM904GMMA30MMA_64x256x8_F32TF32TF32_SS_TNILNSO_7ScaleInE1ELSQ_1EEEEEENS4_6LayoutINS5_IJSC_SC_SC_EEENS5_IJNSA_ILi0EEESV_SV_EEEEENS5_IJNS4_10UnderscoreESY_SY_EEEEENS4_23SM90_TMA_LOAD_MULTICASTENS4_14ComposedLayoutINS4_7SwizzleILi3ELi4ELi3EEENS4_18smem_ptr_flag_bitsILi32EEENST_INS5_IJNSA_ILi8EEENSA_ILi32EEEEEENS5_IJS18_SC_EEEEEEEvNS4_8identityES11_S1C_vS1D_EENS_8epilogue10collective6detail29Sm90TmaWarpSpecializedAdapterINS1G_15DefaultEpilogueISJ_SK_SK_NS1F_6thread17LinearCombinationISJ_Li1EffLNS1K_9ScaleType4KindE0ELNS_15FloatRoundStyleE2ESJ_EENS1_15EpilogueDefaultEEEEEvvEEEEvNT_6ParamsE --------------------------
	.section	.nv.shared._ZN7cutlass13device_kernelINS_4gemm6kernel13GemmUniversalIN4cute5tupleIJiiiiEEENS1_10collective13CollectiveMmaINS1_34MainloopSm90TmaGmmaWarpSpecializedILi3ENS5_IJNS4_1CILi2EEESB_NSA_ILi1EEEEEENS1_32KernelTmaWarpSpecializedPingpongEEENS5_IJNSA_ILi64EEENSA_ILi256EEESG_EEENS_10tfloat32_tENS5_IJlSC_lEEESJ_SK_NS4_8TiledMMAINS4_8MMA_AtomIJNS4_4SM904GMMA30MMA_64x256x8_F32TF32TF32_SS_TNILNSO_7ScaleInE1ELSQ_1EEEEEENS4_6LayoutINS5_IJSC_SC_SC_EEENS5_IJNSA_ILi0EEESV_SV_EEEEENS5_IJNS4_10UnderscoreESY_SY_EEEEENS4_23SM90_TMA_LOAD_MULTICASTENS4_14ComposedLayoutINS4_7SwizzleILi3ELi4ELi3EEENS4_18smem_ptr_flag_bitsILi32EEENST_INS5_IJNSA_ILi8EEENSA_ILi32EEEEEENS5_IJS18_SC_EEEEEEEvNS4_8identityES11_S1C_vS1D_EENS_8epilogue10collective6detail29Sm90TmaWarpSpecializedAdapterINS1G_15DefaultEpilogueISJ_SK_SK_NS1F_6thread17LinearCombinationISJ_Li1EffLNS1K_9ScaleType4KindE0ELNS_15FloatRoundStyleE2ESJ_EENS1_15EpilogueDefaultEEEEEvvEEEEvNT_6ParamsE,"aw",@nobits
	.sectionflags	@""
	.align	16
	.zero		1024


//--------------------- .nv.shared.reserved.0     --------------------------
	.section	.nv.shared.reserved.0,"aw",@nobits
	.weak		__nv_reservedSMEM_offset_0_alias
	.size		__nv_reservedSMEM_offset_0_alias, 0, 0
	.other		__nv_reservedSMEM_offset_0_alias,@"STO_CUDA_RESERVED_SHARED STV_DEFAULT"
__nv_reservedSMEM_offset_0_alias:
	.zero		0


//--------------------- .nv.global                --------------------------
	.section	.nv.global,"aw",@nobits
.nv.global:
	.type		_ZN39_INTERNAL_eac95d40_4_k_cu_56c2c019_66964cute1_E,@object
	.size		_ZN39_INTERNAL_eac95d40_4_k_cu_56c2c019_66964cute1_E,(_ZN39_INTERNAL_eac95d40_4_k_cu_56c2c019_66964cuda3std3__45__cpo6cbeginE - _ZN39_INTERNAL_eac95d40_4_k_cu_56c2c019_66964cute1_E)
_ZN39_INTERNAL_eac95d40_4_k_cu_56c2c019_66964cute1_E:
	.zero		1
	.type		_ZN39_INTERNAL_eac95d40_4_k_cu_56c2c019_66964cuda3std3__45__cpo6cbeginE,@object
	.size		_ZN39_INTERNAL_eac95d40_4_k_cu_56c2c019_66964cuda3std3__45__cpo6cbeginE,(_ZN39_INTERNAL_eac95d40_4_k_cu_56c2c019_66964cuda3std3__48in_placeE - _ZN39_INTERNAL_eac95d40_4_k_cu_56c2c019_66964cuda3std3__45__cpo6cbeginE)
_ZN39_INTERNAL_eac95d40_4_k_cu_56c2c019_66964cuda3std3__45__cpo6cbeginE:
	.zero		1
	.type		_ZN39_INTERNAL_eac95d40_4_k_cu_56c2c019_66964cuda3std3__48in_placeE,@object
	.size		_ZN39_INTERNAL_eac95d40_4_k_cu_56c2c019_66964cuda3std3__48in_placeE,(_ZN39_INTERNAL_eac95d40_4_k_cu_56c2c019_66964cuda3std6ranges3__45__cpo9iter_moveE - _ZN39_INTERNAL_eac95d40_4_k_cu_56c2c019_66964cuda3std3__48in_placeE)
_ZN39_INTERNAL_eac95d40_4_k_cu_56c2c019_66964cuda3std3__48in_placeE:
	.zero		1
	.type		_ZN39_INTERNAL_eac95d40_4_k_cu_56c2c019_66964cuda3std6ranges3__45__cpo9iter_moveE,@object
	.size		_ZN39_INTERNAL_eac95d40_4_k_cu_56c2c019_66964cuda3std6ranges3__45__cpo9iter_moveE,(_ZN39_INTERNAL_eac95d40_4_k_cu_56c2c019_66964cuda3std3__45__cpo5beginE - _ZN39_INTERNAL_eac95d40_4_k_cu_56c2c019_66964cuda3std6ranges3__45__cpo9iter_moveE)
_ZN39_INTERNAL_eac95d40_4_k_cu_56c2c019_66964cuda3std6ranges3__45__cpo9iter_moveE:
	.zero		1
	.type		_ZN39_INTERNAL_eac95d40_4_k_cu_56c2c019_66964cuda3std3__45__cpo5beginE,@object
	.size		_ZN39_INTERNAL_eac95d40_4_k_cu_56c2c019_66964cuda3std3__45__cpo5beginE,(_ZN39_INTERNAL_eac95d40_4_k_cu_56c2c019_66964cuda3std3__441_GLOBAL__N__eac95d40_4_k_cu_56c2c019_66966ignoreE - _ZN39_INTERNAL_eac95d40_4_k_cu_56c2c019_66964cuda3std3__45__cpo5beginE)
_ZN39_INTERNAL_eac95d40_4_k_cu_56c2c019_66964cuda3std3__45__cpo5beginE:
	.zero		1
	.type		_ZN39_INTERNAL_eac95d40_4_k_cu_56c2c019_66964cuda3std3__441_GLOBAL__N__eac95d40_4_k_cu_56c2c019_66966ignoreE,@object
	.size		_ZN39_INTERNAL_eac95d40_4_k_cu_56c2c019_66964cuda3std3__441_GLOBAL__N__eac95d40_4_k_cu_56c2c019_66966ignoreE,(_ZN39_INTERNAL_eac95d40_4_k_cu_56c2c019_66964cute7productE - _ZN39_INTERNAL_eac95d40_4_k_cu_56c2c019_66964cuda3std3__441_GLOBAL__N__eac95d40_4_k_cu_56c2c019_66966ignoreE)
_ZN39_INTERNAL_eac95d40_4_k_cu_56c2c019_66964cuda3std3__441_GLOBAL__N__eac95d40_4_k_cu_56c2c019_66966ignoreE:
	.zero		1
	.type		_ZN39_INTERNAL_eac95d40_4_k_cu_56c2c019_66964cute7productE,@object
	.size		_ZN39_INTERNAL_eac95d40_4_k_cu_56c2c019_66964cute7productE,(_ZN39_INTERNAL_eac95d40_4_k_cu_56c2c019_66964cuda3std3__45__cpo3endE - _ZN39_INTERNAL_eac95d40_4_k_cu_56c2c019_66964cute7productE)
_ZN39_INTERNAL_eac95d40_4_k_cu_56c2c019_66964cute7productE:
	.zero		1
	.type		_ZN39_INTERNAL_eac95d40_4_k_cu_56c2c019_66964cuda3std3__45__cpo3endE,@object
	.size		_ZN39_INTERNAL_eac95d40_4_k_cu_56c2c019_66964cuda3std3__45__cpo3endE,(_ZN39_INTERNAL_eac95d40_4_k_cu_56c2c019_66964cuda3std3__419piecewise_constructE - _ZN39_INTERNAL_eac95d40_4_k_cu_56c2c019_66964cuda3std3__45__cpo3endE)
_ZN39_INTERNAL_eac95d40_4_k_cu_56c2c019_66964cuda3std3__45__cpo3endE:
	.zero		1
	.type		_ZN39_INTERNAL_eac95d40_4_k_cu_56c2c019_66964cuda3std3__419piecewise_constructE,@object
	.size		_ZN39_INTERNAL_eac95d40_4_k_cu_56c2c019_66964cuda3std3__419piecewise_constructE,(_ZN39_INTERNAL_eac95d40_4_k_cu_56c2c019_66964cuda3std3__45__cpo4cendE - _ZN39_INTERNAL_eac95d40_4_k_cu_56c2c019_66964cuda3std3__419piecewise_constructE)
_ZN39_INTERNAL_eac95d40_4_k_cu_56c2c019_66964cuda3std3__419piecewise_constructE:
	.zero		1
	.type		_ZN39_INTERNAL_eac95d40_4_k_cu_56c2c019_66964cuda3std3__45__cpo4cendE,@object
	.size		_ZN39_INTERNAL_eac95d40_4_k_cu_56c2c019_66964cuda3std3__45__cpo4cendE,(_ZN39_INTERNAL_eac95d40_4_k_cu_56c2c019_66964cuda3std6ranges3__45__cpo4swapE - _ZN39_INTERNAL_eac95d40_4_k_cu_56c2c019_66964cuda3std3__45__cpo4cendE)
_ZN39_INTERNAL_eac95d40_4_k_cu_56c2c019_66964cuda3std3__45__cpo4cendE:
	.zero		1
	.type		_ZN39_INTERNAL_eac95d40_4_k_cu_56c2c019_66964cuda3std6ranges3__45__cpo4swapE,@object
	.size		_ZN39_INTERNAL_eac95d40_4_k_cu_56c2c019_66964cuda3std6ranges3__45__cpo4swapE,(.L_8 - _ZN39_INTERNAL_eac95d40_4_k_cu_56c2c019_66964cuda3std6ranges3__45__cpo4swapE)
_ZN39_INTERNAL_eac95d40_4_k_cu_56c2c019_66964cuda3std6ranges3__45__cpo4swapE:
	.zero		1
.L_8:


//--------------------- .nv.constant0._ZN7cutlass13device_kernelINS_4gemm6kernel13GemmUniversalIN4cute5tupleIJiiiiEEENS1_10collective13CollectiveMmaINS1_34MainloopSm90TmaGmmaWarpSpecializedILi3ENS5_IJNS4_1CILi2EEESB_NSA_ILi1EEEEEENS1_32KernelTmaWarpSpecializedPingpongEEENS5_IJNSA_ILi64EEENSA_ILi256EEESG_EEENS_10tfloat32_tENS5_IJlSC_lEEESJ_SK_NS4_8TiledMMAINS4_8MMA_AtomIJNS4_4SM904GMMA30MMA_64x256x8_F32TF32TF32_SS_TNILNSO_7ScaleInE1ELSQ_1EEEEEENS4_6LayoutINS5_IJSC_SC_SC_EEENS5_IJNSA_ILi0EEESV_SV_EEEEENS5_IJNS4_10UnderscoreESY_SY_EEEEENS4_23SM90_TMA_LOAD_MULTICASTENS4_14ComposedLayoutINS4_7SwizzleILi3ELi4ELi3EEENS4_18smem_ptr_flag_bitsILi32EEENST_INS5_IJNSA_ILi8EEENSA_ILi32EEEEEENS5_IJS18_SC_EEEEEEEvNS4_8identityES11_S1C_vS1D_EENS_8epilogue10collective6detail29Sm90TmaWarpSpecializedAdapterINS1G_15DefaultEpilogueISJ_SK_SK_NS1F_6thread17LinearCombinationISJ_Li1EffLNS1K_9ScaleType4KindE0ELNS_15FloatRoundStyleE2ESJ_EENS1_15EpilogueDefaultEEEEEvvEEEEvNT_6ParamsE --------------------------
	.section	.nv.constant0._ZN7cutlass13device_kernelINS_4gemm6kernel13GemmUniversalIN4cute5tupleIJiiiiEEENS1_10collective13CollectiveMmaINS1_34MainloopSm90TmaGmmaWarpSpecializedILi3ENS5_IJNS4_1CILi2EEESB_NSA_ILi1EEEEEENS1_32KernelTmaWarpSpecializedPingpongEEENS5_IJNSA_ILi64EEENSA_ILi256EEESG_EEENS_10tfloat32_tENS5_IJlSC_lEEESJ_SK_NS4_8TiledMMAINS4_8MMA_AtomIJNS4_4SM904GMMA30MMA_64x256x8_F32TF32TF32_SS_TNILNSO_7ScaleInE1ELSQ_1EEEEEENS4_6LayoutINS5_IJSC_SC_SC_EEENS5_IJNSA_ILi0EEESV_SV_EEEEENS5_IJNS4_10UnderscoreESY_SY_EEEEENS4_23SM90_TMA_LOAD_MULTICASTENS4_14ComposedLayoutINS4_7SwizzleILi3ELi4ELi3EEENS4_18smem_ptr_flag_bitsILi32EEENST_INS5_IJNSA_ILi8EEENSA_ILi32EEEEEENS5_IJS18_SC_EEEEEEEvNS4_8identityES11_S1C_vS1D_EENS_8epilogue10collective6detail29Sm90TmaWarpSpecializedAdapterINS1G_15DefaultEpilogueISJ_SK_SK_NS1F_6thread17LinearCombinationISJ_Li1EffLNS1K_9ScaleType4KindE0ELNS_15FloatRoundStyleE2ESJ_EENS1_15EpilogueDefaultEEEEEvvEEEEvNT_6ParamsE,"a",@progbits
	.sectionflags	@""
	.align	4
.nv.constant0._ZN7cutlass13device_kernelINS_4gemm6kernel13GemmUniversalIN4cute5tupleIJiiiiEEENS1_10collective13CollectiveMmaINS1_34MainloopSm90TmaGmmaWarpSpecializedILi3ENS5_IJNS4_1CILi2EEESB_NSA_ILi1EEEEEENS1_32KernelTmaWarpSpecializedPingpongEEENS5_IJNSA_ILi64EEENSA_ILi256EEESG_EEENS_10tfloat32_tENS5_IJlSC_lEEESJ_SK_NS4_8TiledMMAINS4_8MMA_AtomIJNS4_4SM904GMMA30MMA_64x256x8_F32TF32TF32_SS_TNILNSO_7ScaleInE1ELSQ_1EEEEEENS4_6LayoutINS5_IJSC_SC_SC_EEENS5_IJNSA_ILi0EEESV_SV_EEEEENS5_IJNS4_10UnderscoreESY_SY_EEEEENS4_23SM90_TMA_LOAD_MULTICASTENS4_14ComposedLayoutINS4_7SwizzleILi3ELi4ELi3EEENS4_18smem_ptr_flag_bitsILi32EEENST_INS5_IJNSA_ILi8EEENSA_ILi32EEEEEENS5_IJS18_SC_EEEEEEEvNS4_8identityES11_S1C_vS1D_EENS_8epilogue10collective6detail29Sm90TmaWarpSpecializedAdapterINS1G_15DefaultEpilogueISJ_SK_SK_NS1F_6thread17LinearCombinationISJ_Li1EffLNS1K_9ScaleType4KindE0ELNS_15FloatRoundStyleE2ESJ_EENS1_15EpilogueDefaultEEEEEvvEEEEvNT_6ParamsE:
	.zero		1664


//--------------------- SYMBOLS --------------------------

	.type		.nv.reservedSmem.offset0,@object
	.size		.nv.reservedSmem.offset0,0x4
	.type		__assertfail,@function
